	.headerflags	@"EF_CUDA_TEXMODE_UNIFIED EF_CUDA_64BIT_ADDRESS EF_CUDA_ACCELERATORS EF_CUDA_SM90 EF_CUDA_VIRTUAL_SM(EF_CUDA_SM90)"
	.elftype	@"ET_EXEC"


//--------------------- .nv.info                  --------------------------
	.section	.nv.info,"",@"SHT_CUDA_INFO"
	.align	4


	//----- nvinfo : EIATTR_REGCOUNT
	.align		4
        /*0000*/ 	.byte	0x04, 0x2f
        /*0002*/ 	.short	(.L_1 - .L_0)
	.align		4
.L_0:
        /*0004*/ 	.word	index@(triton_per_fused_abs_mean_sub_17)
        /*0008*/ 	.word	0x00000030


	//----- nvinfo : EIATTR_MIN_STACK_SIZE
	.align		4
.L_1:
        /*000c*/ 	.byte	0x04, 0x12
        /*000e*/ 	.short	(.L_3 - .L_2)
	.align		4
.L_2:
        /*0010*/ 	.word	index@(triton_per_fused_abs_mean_sub_17)
        /*0014*/ 	.word	0x00000000


	//----- nvinfo : EIATTR_FRAME_SIZE
	.align		4
.L_3:
        /*0018*/ 	.byte	0x04, 0x11
        /*001a*/ 	.short	(.L_5 - .L_4)
	.align		4
.L_4:
        /*001c*/ 	.word	index@(triton_per_fused_abs_mean_sub_17)
        /*0020*/ 	.word	0x00000000


	//----- nvinfo : EIATTR_MIN_STACK_SIZE
	.align		4
.L_5:
        /*0024*/ 	.byte	0x04, 0x12
        /*0026*/ 	.short	(.L_7 - .L_6)
	.align		4
.L_6:
        /*0028*/ 	.word	index@(triton_per_fused_abs_mean_sub_17)
        /*002c*/ 	.word	0x00000000
.L_7:


//--------------------- .nv.info.triton_per_fused_abs_mean_sub_17 --------------------------
	.section	.nv.info.triton_per_fused_abs_mean_sub_17,"",@"SHT_CUDA_INFO"
	.sectionflags	@""
	.align	4


	//----- nvinfo : EIATTR_CUDA_API_VERSION
	.align		4
        /*0000*/ 	.byte	0x04, 0x37
        /*0002*/ 	.short	(.L_9 - .L_8)
.L_8:
        /*0004*/ 	.word	0x0000007c


	//----- nvinfo : EIATTR_KPARAM_INFO
	.align		4
.L_9:
        /*0008*/ 	.byte	0x04, 0x17
        /*000a*/ 	.short	(.L_11 - .L_10)
.L_10:
        /*000c*/ 	.word	0x00000000
        /*0010*/ 	.short	0x0004
        /*0012*/ 	.short	0x001c
        /*0014*/ 	.byte	0x00, 0xf0, 0x11, 0x00


	//----- nvinfo : EIATTR_KPARAM_INFO
	.align		4
.L_11:
        /*0018*/ 	.byte	0x04, 0x17
        /*001a*/ 	.short	(.L_13 - .L_12)
.L_12:
        /*001c*/ 	.word	0x00000000
        /*0020*/ 	.short	0x0003
        /*0022*/ 	.short	0x0018
        /*0024*/ 	.byte	0x00, 0xf0, 0x11, 0x00


	//----- nvinfo : EIATTR_KPARAM_INFO
	.align		4
.L_13:
        /*0028*/ 	.byte	0x04, 0x17
        /*002a*/ 	.short	(.L_15 - .L_14)
.L_14:
        /*002c*/ 	.word	0x00000000
        /*0030*/ 	.short	0x0002
        /*0032*/ 	.short	0x0010
        /*0034*/ 	.byte	0x00, 0xf4, 0x21, 0x00


	//----- nvinfo : EIATTR_KPARAM_INFO
	.align		4
.L_15:
        /*0038*/ 	.byte	0x04, 0x17
        /*003a*/ 	.short	(.L_17 - .L_16)
.L_16:
        /*003c*/ 	.word	0x00000000
        /*0040*/ 	.short	0x0001
        /*0042*/ 	.short	0x0008
        /*0044*/ 	.byte	0x00, 0xf4, 0x21, 0x00


	//----- nvinfo : EIATTR_KPARAM_INFO
	.align		4
.L_17:
        /*0048*/ 	.byte	0x04, 0x17
        /*004a*/ 	.short	(.L_19 - .L_18)
.L_18:
        /*004c*/ 	.word	0x00000000
        /*0050*/ 	.short	0x0000
        /*0052*/ 	.short	0x0000
        /*0054*/ 	.byte	0x00, 0xf4, 0x21, 0x00


	//----- nvinfo : EIATTR_SPARSE_MMA_MASK
	.align		4
.L_19:
        /*0058*/ 	.byte	0x03, 0x50
        /*005a*/ 	.short	0x0000


	//----- nvinfo : EIATTR_MAXREG_COUNT
	.align		4
        /*005c*/ 	.byte	0x03, 0x1b
        /*005e*/ 	.short	0x00ff


	//----- nvinfo : EIATTR_COOP_GROUP_MASK_REGIDS
	.align		4
        /*0060*/ 	.byte	0x04, 0x29
        /*0062*/ 	.short	(.L_21 - .L_20)


	//   ....[0]....
.L_20:
        /*0064*/ 	.word	0xffffffff


	//   ....[1]....
        /*0068*/ 	.word	0xffffffff


	//   ....[2]....
        /*006c*/ 	.word	0xffffffff


	//----- nvinfo : EIATTR_COOP_GROUP_INSTR_OFFSETS
	.align		4
.L_21:
        /*0070*/ 	.byte	0x04, 0x28
        /*0072*/ 	.short	(.L_23 - .L_22)


	//   ....[0]....
.L_22:
        /*0074*/ 	.word	0x00001e80


	//   ....[1]....
        /*0078*/ 	.word	0x00001ea0


	//   ....[2]....
        /*007c*/ 	.word	0x00001ed0


	//----- nvinfo : EIATTR_EXIT_INSTR_OFFSETS
	.align		4
.L_23:
        /*0080*/ 	.byte	0x04, 0x1c
        /*0082*/ 	.short	(.L_25 - .L_24)


	//   ....[0]....
.L_24:
        /*0084*/ 	.word	0x00001f30


	//   ....[1]....
        /*0088*/ 	.word	0x00001f80


	//----- nvinfo : EIATTR_REQNTID
	.align		4
.L_25:
        /*008c*/ 	.byte	0x04, 0x10
        /*008e*/ 	.short	(.L_27 - .L_26)
.L_26:
        /*0090*/ 	.word	0x00000100
        /*0094*/ 	.word	0x00000001
        /*0098*/ 	.word	0x00000001


	//----- nvinfo : EIATTR_CBANK_PARAM_SIZE
	.align		4
.L_27:
        /*009c*/ 	.byte	0x03, 0x19
        /*009e*/ 	.short	0x0020


	//----- nvinfo : EIATTR_PARAM_CBANK
	.align		4
        /*00a0*/ 	.byte	0x04, 0x0a
        /*00a2*/ 	.short	(.L_29 - .L_28)
	.align		4
.L_28:
        /*00a4*/ 	.word	index@(.nv.constant0.triton_per_fused_abs_mean_sub_17)
        /*00a8*/ 	.short	0x0210
        /*00aa*/ 	.short	0x0020


	//----- nvinfo : EIATTR_SW_WAR
	.align		4
.L_29:
        /*00ac*/ 	.byte	0x04, 0x36
        /*00ae*/ 	.short	(.L_31 - .L_30)
.L_30:
        /*00b0*/ 	.word	0x00000008
.L_31:


//--------------------- .nv.callgraph             --------------------------
	.section	.nv.callgraph,"",@"SHT_CUDA_CALLGRAPH"
	.align	4
	.sectionentsize	8
	.align		4
        /*0000*/ 	.word	0x00000000
	.align		4
        /*0004*/ 	.word	0xffffffff
	.align		4
        /*0008*/ 	.word	0x00000000
	.align		4
        /*000c*/ 	.word	0xfffffffe
	.align		4
        /*0010*/ 	.word	0x00000000
	.align		4
        /*0014*/ 	.word	0xfffffffd
	.align		4
        /*0018*/ 	.word	0x00000000
	.align		4
        /*001c*/ 	.word	0xfffffffc


//--------------------- .text.triton_per_fused_abs_mean_sub_17 --------------------------
	.section	.text.triton_per_fused_abs_mean_sub_17,"ax",@progbits
	.sectionflags	@"SHF_BARRIERS=1"
	.align	128
        .global         triton_per_fused_abs_mean_sub_17
        .type           triton_per_fused_abs_mean_sub_17,@function
        .size           triton_per_fused_abs_mean_sub_17,(.L_x_1 - triton_per_fused_abs_mean_sub_17)
        .other          triton_per_fused_abs_mean_sub_17,@"STO_CUDA_ENTRY STV_DEFAULT"
triton_per_fused_abs_mean_sub_17:
.text.triton_per_fused_abs_mean_sub_17:
[----:B------:R-:W0:Y:S01]  /*0000*/  LDC R1, c[0x0][0x28] ;  /* 0x00000a00ff017b82 */ /* 0x000e220000000800 */
[----:B------:R-:W1:Y:S01]  /*0010*/  S2R R4, SR_TID.X ;  /* 0x0000000000047919 */ /* 0x000e620000002100 */
[----:B------:R-:W-:Y:S01]  /*0020*/  ULDC.64 UR6, c[0x0][0x208] ;  /* 0x0000820000067ab9 */ /* 0x000fe20000000a00 */
[----:B------:R-:W2:Y:S01]  /*0030*/  S2R R3, SR_CTAID.X ;  /* 0x0000000000037919 */ /* 0x000ea20000002500 */
[----:B-1----:R-:W-:Y:S02]  /*0040*/  LOP3.LUT R0, R4, 0x1f, RZ, 0xc0, !PT ;  /* 0x0000001f04007812 */ /* 0x002fe400078ec0ff */
[----:B------:R-:W-:-:S03]  /*0050*/  SHF.R.U32.HI R10, RZ, 0x5, R4 ;  /* 0x00000005ff0a7819 */ /* 0x000fc60000011604 */
[----:B--2---:R-:W-:Y:S01]  /*0060*/  IMAD R0, R3, 0x20, R0 ;  /* 0x0000002003007824 */ /* 0x004fe200078e0200 */
[----:B------:R-:W-:-:S04]  /*0070*/  SGXT.U32 R10, R10, 0x3 ;  /* 0x000000030a0a781a */ /* 0x000fc80000000000 */
[----:B------:R-:W-:Y:S02]  /*0080*/  SHF.R.S32.HI R3, RZ, 0x1f, R0 ;  /* 0x0000001fff037819 */ /* 0x000fe40000011400 */
[----:B------:R-:W-:Y:S02]  /*0090*/  ISETP.GE.AND P1, PT, R0, 0x800, PT ;  /* 0x000008000000780c */ /* 0x000fe40003f26270 */
[----:B------:R-:W-:-:S04]  /*00a0*/  LEA.HI R3, R3, R0, RZ, 0x5 ;  /* 0x0000000003037211 */ /* 0x000fc800078f28ff */
[C---:B------:R-:W-:Y:S01]  /*00b0*/  LOP3.LUT R31, R3.reuse, 0x7ffe0, RZ, 0xc0, !PT ;  /* 0x0007ffe0031f7812 */ /* 0x040fe200078ec0ff */
[----:B------:R-:W-:Y:S01]  /*00c0*/  IMAD.SHL.U32 R4, R3, 0x4, RZ ;  /* 0x0000000403047824 */ /* 0x000fe200078e00ff */
[----:B------:R-:W-:-:S03]  /*00d0*/  SHF.R.S32.HI R23, RZ, 0x1d, R3 ;  /* 0x0000001dff177819 */ /* 0x000fc60000011403 */
[----:B------:R-:W-:Y:S01]  /*00e0*/  IMAD.IADD R31, R0, 0x1, -R31 ;  /* 0x00000001001f7824 */ /* 0x000fe200078e0a1f */
[----:B------:R-:W-:Y:S02]  /*00f0*/  LOP3.LUT R3, R4, 0xffffff80, RZ, 0xc0, !PT ;  /* 0xffffff8004037812 */ /* 0x000fe400078ec0ff */
[----:B------:R-:W-:Y:S02]  /*0100*/  SGXT R23, R23, 0x1 ;  /* 0x000000011717781a */ /* 0x000fe40000000200 */
[----:B------:R-:W-:Y:S02]  /*0110*/  LOP3.LUT R4, R3, 0x8, R10, 0xfe, !PT ;  /* 0x0000000803047812 */ /* 0x000fe400078efe0a */
[----:B------:R-:W-:Y:S02]  /*0120*/  LOP3.LUT R26, R3, 0x28, R10, 0xfe, !PT ;  /* 0x00000028031a7812 */ /* 0x000fe400078efe0a */
[----:B------:R-:W-:Y:S01]  /*0130*/  LEA.HI R7, R23, R4, RZ, 0x4 ;  /* 0x0000000417077211 */ /* 0x000fe200078f20ff */
[C---:B------:R-:W-:Y:S01]  /*0140*/  IMAD R21, R31.reuse, 0x2000, R4 ;  /* 0x000020001f157824 */ /* 0x040fe200078e0204 */
[----:B------:R-:W-:Y:S01]  /*0150*/  LOP3.LUT R38, R3, 0x38, R10, 0xfe, !PT ;  /* 0x0000003803267812 */ /* 0x000fe200078efe0a */
[----:B------:R-:W-:Y:S01]  /*0160*/  IMAD R11, R31, 0x2000, R26 ;  /* 0x000020001f0b7824 */ /* 0x000fe200078e021a */
[----:B------:R-:W-:-:S02]  /*0170*/  SHF.R.S32.HI R35, RZ, 0x4, R7 ;  /* 0x00000004ff237819 */ /* 0x000fc40000011407 */
[----:B------:R-:W-:Y:S01]  /*0180*/  LEA.HI R27, R23, R26, RZ, 0x4 ;  /* 0x0000001a171b7211 */ /* 0x000fe200078f20ff */
[----:B------:R-:W-:Y:S01]  /*0190*/  IMAD R5, R31, 0x2000, R38 ;  /* 0x000020001f057824 */ /* 0x000fe200078e0226 */
[----:B------:R-:W-:Y:S02]  /*01a0*/  LEA.HI R26, R23, R38, RZ, 0x4 ;  /* 0x00000026171a7211 */ /* 0x000fe400078f20ff */
[----:B------:R-:W-:Y:S02]  /*01b0*/  LOP3.LUT R8, R3, 0x20, R10, 0xfe, !PT ;  /* 0x0000002003087812 */ /* 0x000fe400078efe0a */
[----:B------:R-:W-:Y:S02]  /*01c0*/  LOP3.LUT R14, R3, 0x30, R10, 0xfe, !PT ;  /* 0x00000030030e7812 */ /* 0x000fe400078efe0a */
[----:B------:R-:W-:Y:S01]  /*01d0*/  LOP3.LUT R28, R3, 0x70, R10, 0xfe, !PT ;  /* 0x00000070031c7812 */ /* 0x000fe200078efe0a */
[C---:B------:R-:W-:Y:S01]  /*01e0*/  IMAD R19, R31.reuse, 0x2000, R8 ;  /* 0x000020001f137824 */ /* 0x040fe200078e0208 */
[----:B------:R-:W-:Y:S01]  /*01f0*/  SHF.R.S32.HI R38, RZ, 0x1f, R21 ;  /* 0x0000001fff267819 */ /* 0x000fe20000011415 */
[C---:B------:R-:W-:Y:S01]  /*0200*/  IMAD R37, R31.reuse, 0x2000, R14 ;  /* 0x000020001f257824 */ /* 0x040fe200078e020e */
[----:B------:R-:W-:Y:S01]  /*0210*/  LOP3.LUT R22, R3, 0x58, R10, 0xfe, !PT ;  /* 0x0000005803167812 */ /* 0x000fe200078efe0a */
[----:B------:R-:W-:Y:S01]  /*0220*/  IMAD R25, R31, 0x2000, R28 ;  /* 0x000020001f197824 */ /* 0x000fe200078e021c */
[----:B------:R-:W-:-:S02]  /*0230*/  LEA.HI R39, R35, R35, RZ, 0x4 ;  /* 0x0000002323277211 */ /* 0x000fc400078f20ff */
[----:B------:R-:W-:Y:S01]  /*0240*/  LOP3.LUT R18, R3, R10, RZ, 0xfc, !PT ;  /* 0x0000000a03127212 */ /* 0x000fe200078efcff */
[----:B------:R-:W-:Y:S01]  /*0250*/  IMAD R7, R31, 0x2000, R22 ;  /* 0x000020001f077824 */ /* 0x000fe200078e0216 */
[----:B------:R-:W-:Y:S02]  /*0260*/  LOP3.LUT R16, R3, 0x10, R10, 0xfe, !PT ;  /* 0x0000001003107812 */ /* 0x000fe400078efe0a */
[----:B------:R-:W-:Y:S02]  /*0270*/  LOP3.LUT R36, R3, 0x40, R10, 0xfe, !PT ;  /* 0x0000004003247812 */ /* 0x000fe400078efe0a */
[----:B------:R-:W-:Y:S02]  /*0280*/  LOP3.LUT R34, R3, 0x50, R10, 0xfe, !PT ;  /* 0x0000005003227812 */ /* 0x000fe400078efe0a */
[----:B------:R-:W-:Y:S02]  /*0290*/  LOP3.LUT R24, R3, 0x60, R10, 0xfe, !PT ;  /* 0x0000006003187812 */ /* 0x000fe400078efe0a */
[----:B------:R-:W-:-:S02]  /*02a0*/  LOP3.LUT R12, R3, 0x18, R10, 0xfe, !PT ;  /* 0x00000018030c7812 */ /* 0x000fc400078efe0a */
[----:B------:R-:W-:Y:S02]  /*02b0*/  LOP3.LUT R6, R3, 0x48, R10, 0xfe, !PT ;  /* 0x0000004803067812 */ /* 0x000fe400078efe0a */
[----:B------:R-:W-:Y:S02]  /*02c0*/  LOP3.LUT R32, R3, 0x68, R10, 0xfe, !PT ;  /* 0x0000006803207812 */ /* 0x000fe400078efe0a */
[----:B------:R-:W-:Y:S02]  /*02d0*/  LOP3.LUT R30, R3, 0x78, R10, 0xfe, !PT ;  /* 0x00000078031e7812 */ /* 0x000fe400078efe0a */
[----:B------:R-:W-:Y:S01]  /*02e0*/  LEA.HI R41, R38, R21, RZ, 0x8 ;  /* 0x0000001526297211 */ /* 0x000fe200078f40ff */
[----:B------:R-:W-:Y:S01]  /*02f0*/  IMAD R9, R31, 0x2000, R32 ;  /* 0x000020001f097824 */ /* 0x000fe200078e0220 */
[C---:B------:R-:W-:Y:S02]  /*0300*/  LEA.HI R20, R23.reuse, R8, RZ, 0x4 ;  /* 0x0000000817147211 */ /* 0x040fe400078f20ff */
[----:B------:R-:W-:-:S02]  /*0310*/  LEA.HI R13, R23, R14, RZ, 0x4 ;  /* 0x0000000e170d7211 */ /* 0x000fc400078f20ff */
[----:B------:R-:W-:Y:S02]  /*0320*/  LEA.HI R29, R23, R28, RZ, 0x4 ;  /* 0x0000001c171d7211 */ /* 0x000fe400078f20ff */
[----:B------:R-:W-:Y:S02]  /*0330*/  LOP3.LUT R40, R39, 0xffff0, RZ, 0xc0, !PT ;  /* 0x000ffff027287812 */ /* 0x000fe400078ec0ff */
[----:B------:R-:W-:Y:S01]  /*0340*/  LEA.HI R17, R23, R18, RZ, 0x4 ;  /* 0x0000001217117211 */ /* 0x000fe200078f20ff */
[----:B------:R-:W-:Y:S01]  /*0350*/  IMAD R18, R31, 0x2000, R18 ;  /* 0x000020001f127824 */ /* 0x000fe200078e0212 */
        /* <DEDUP_REMOVED lines=15> */
[----:B------:R-:W-:Y:S01]  /*0450*/  IMAD.IADD R40, R35, 0x1, -R40 ;  /* 0x0000000123287824 */ /* 0x000fe200078e0a28 */
[----:B------:R-:W-:-:S02]  /*0460*/  LEA.HI R23, R23, R30, RZ, 0x4 ;  /* 0x0000001e17177211 */ /* 0x000fc400078f20ff */
[----:B------:R-:W-:Y:S01]  /*0470*/  SHF.R.S32.HI R32, RZ, 0x8, R41 ;  /* 0x00000008ff207819 */ /* 0x000fe20000011429 */
[----:B------:R-:W-:Y:S01]  /*0480*/  IMAD.SHL.U32 R35, R40, 0x1000, RZ ;  /* 0x0000100028237824 */ /* 0x000fe200078e00ff */
[C---:B------:R-:W-:Y:S01]  /*0490*/  LOP3.LUT R30, R10.reuse, 0x8, RZ, 0xfc, !PT ;  /* 0x000000080a1e7812 */ /* 0x040fe200078efcff */
[----:B------:R-:W-:Y:S01]  /*04a0*/  IMAD.SHL.U32 R10, R10, 0x100, RZ ;  /* 0x000001000a0a7824 */ /* 0x000fe200078e00ff */
[----:B------:R-:W-:Y:S02]  /*04b0*/  LEA.HI R39, R32, R32, RZ, 0x8 ;  /* 0x0000002020277211 */ /* 0x000fe400078f40ff */
[----:B------:R-:W-:Y:S01]  /*04c0*/  LEA.HI R21, R38, R21, RZ, 0x10 ;  /* 0x0000001526157211 */ /* 0x000fe200078f80ff */
[----:B------:R-:W-:Y:S01]  /*04d0*/  IMAD.SHL.U32 R30, R30, 0x100, RZ ;  /* 0x000001001e1e7824 */ /* 0x000fe200078e00ff */
[----:B------:R-:W-:Y:S02]  /*04e0*/  LOP3.LUT R41, R39, 0xffffff00, RZ, 0xc0, !PT ;  /* 0xffffff0027297812 */ /* 0x000fe400078ec0ff */
[----:B------:R-:W-:-:S02]  /*04f0*/  SHF.R.S32.HI R39, RZ, 0x1f, R18 ;  /* 0x0000001fff277819 */ /* 0x000fc40000011412 */
[----:B------:R-:W-:Y:S01]  /*0500*/  SHF.R.S32.HI R40, RZ, 0x1f, R19 ;  /* 0x0000001fff287819 */ /* 0x000fe20000011413 */
[----:B------:R-:W-:Y:S01]  /*0510*/  IMAD.IADD R32, R32, 0x1, -R41 ;  /* 0x0000000120207824 */ /* 0x000fe200078e0a29 */
[----:B------:R-:W-:Y:S02]  /*0520*/  LOP3.LUT R30, R35, R30, RZ, 0xfc, !PT ;  /* 0x0000001e231e7212 */ /* 0x000fe400078efcff */
[----:B------:R-:W-:Y:S02]  /*0530*/  LOP3.LUT R35, R21, 0xffff0000, RZ, 0xc0, !PT ;  /* 0xffff000015237812 */ /* 0x000fe400078ec0ff */
[----:B------:R-:W-:Y:S02]  /*0540*/  SHF.R.S32.HI R17, RZ, 0x4, R17 ;  /* 0x00000004ff117819 */ /* 0x000fe40000011411 */
[CC--:B------:R-:W-:Y:S02]  /*0550*/  LEA.HI R21, R39.reuse, R18.reuse, RZ, 0x10 ;  /* 0x0000001227157211 */ /* 0x0c0fe400078f80ff */
[----:B------:R-:W-:-:S02]  /*0560*/  LEA.HI R38, R39, R18, RZ, 0x8 ;  /* 0x0000001227267211 */ /* 0x000fc400078f40ff */
[CC--:B------:R-:W-:Y:S02]  /*0570*/  LEA.HI R18, R40.reuse, R19.reuse, RZ, 0x10 ;  /* 0x0000001328127211 */ /* 0x0c0fe400078f80ff */
[----:B------:R-:W-:Y:S02]  /*0580*/  LEA.HI R19, R40, R19, RZ, 0x8 ;  /* 0x0000001328137211 */ /* 0x000fe400078f40ff */
[----:B------:R-:W-:Y:S02]  /*0590*/  SHF.R.S32.HI R41, RZ, 0x1f, R36 ;  /* 0x0000001fff297819 */ /* 0x000fe40000011424 */
[----:B------:R-:W-:Y:S02]  /*05a0*/  LEA.HI R40, R17, R17, RZ, 0x4 ;  /* 0x0000001111287211 */ /* 0x000fe400078f20ff */
[----:B------:R-:W-:Y:S02]  /*05b0*/  IADD3 R32, R32, R30, R35 ;  /* 0x0000001e20207210 */ /* 0x000fe40007ffe023 */
[----:B------:R-:W-:-:S02]  /*05c0*/  LEA.HI R35, R41, R36, RZ, 0x10 ;  /* 0x0000002429237211 */ /* 0x000fc400078f80ff */
[----:B------:R-:W-:Y:S02]  /*05d0*/  LOP3.LUT R40, R40, 0xffff0, RZ, 0xc0, !PT ;  /* 0x000ffff028287812 */ /* 0x000fe400078ec0ff */
[----:B------:R-:W-:Y:S02]  /*05e0*/  LEA.HI R36, R41, R36, RZ, 0x8 ;  /* 0x0000002429247211 */ /* 0x000fe400078f40ff */
[----:B------:R-:W-:Y:S02]  /*05f0*/  SHF.R.S32.HI R39, RZ, 0x1f, R16 ;  /* 0x0000001fff277819 */ /* 0x000fe40000011410 */
[----:B------:R-:W-:Y:S01]  /*0600*/  SHF.R.S32.HI R41, RZ, 0x4, R15 ;  /* 0x00000004ff297819 */ /* 0x000fe2000001140f */
[----:B------:R-:W-:Y:S01]  /*0610*/  IMAD.IADD R15, R17, 0x1, -R40 ;  /* 0x00000001110f7824 */ /* 0x000fe200078e0a28 */
[----:B------:R-:W-:Y:S02]  /*0620*/  SHF.R.S32.HI R42, RZ, 0x1f, R37 ;  /* 0x0000001fff2a7819 */ /* 0x000fe40000011425 */
[----:B------:R-:W-:Y:S01]  /*0630*/  LEA.HI R30, R39, R16, RZ, 0x10 ;  /* 0x00000010271e7211 */ /* 0x000fe200078f80ff */
[----:B------:R-:W-:Y:S01]  /*0640*/  IMAD.SHL.U32 R15, R15, 0x1000, RZ ;  /* 0x000010000f0f7824 */ /* 0x000fe200078e00ff */
[----:B------:R-:W-:-:S02]  /*0650*/  LEA.HI R17, R41, R41, RZ, 0x4 ;  /* 0x0000002929117211 */ /* 0x000fc400078f20ff */
[----:B------:R-:W-:Y:S02]  /*0660*/  LEA.HI R39, R39, R16, RZ, 0x8 ;  /* 0x0000001027277211 */ /* 0x000fe400078f40ff */
[CC--:B------:R-:W-:Y:S02]  /*0670*/  LEA.HI R16, R42.reuse, R37.reuse, RZ, 0x10 ;  /* 0x000000252a107211 */ /* 0x0c0fe400078f80ff */
[----:B------:R-:W-:Y:S02]  /*0680*/  SHF.R.S32.HI R40, RZ, 0x8, R38 ;  /* 0x00000008ff287819 */ /* 0x000fe40000011426 */
[----:B------:R-:W-:Y:S02]  /*0690*/  LEA.HI R37, R42, R37, RZ, 0x8 ;  /* 0x000000252a257211 */ /* 0x000fe400078f40ff */
[----:B------:R-:W-:Y:S02]  /*06a0*/  LOP3.LUT R42, R17, 0xffff0, RZ, 0xc0, !PT ;  /* 0x000ffff0112a7812 */ /* 0x000fe400078ec0ff */
[----:B------:R-:W-:-:S02]  /*06b0*/  SHF.R.S32.HI R17, RZ, 0x8, R39 ;  /* 0x00000008ff117819 */ /* 0x000fc40000011427 */
[----:B------:R-:W-:Y:S01]  /*06c0*/  LEA.HI R39, R40, R40, RZ, 0x8 ;  /* 0x0000002828277211 */ /* 0x000fe200078f40ff */
[----:B------:R-:W-:Y:S01]  /*06d0*/  IMAD.IADD R38, R41, 0x1, -R42 ;  /* 0x0000000129267824 */ /* 0x000fe200078e0a2a */
[----:B------:R-:W-:Y:S02]  /*06e0*/  LEA.HI R41, R17, R17, RZ, 0x8 ;  /* 0x0000001111297211 */ /* 0x000fe400078f40ff */
[----:B------:R-:W-:Y:S02]  /*06f0*/  LOP3.LUT R39, R39, 0xffffff00, RZ, 0xc0, !PT ;  /* 0xffffff0027277812 */ /* 0x000fe400078ec0ff */
[----:B------:R-:W-:Y:S01]  /*0700*/  LOP3.LUT R42, R41, 0xffffff00, RZ, 0xc0, !PT ;  /* 0xffffff00292a7812 */ /* 0x000fe200078ec0ff */
[----:B------:R-:W-:Y:S01]  /*0710*/  IMAD.SHL.U32 R41, R38, 0x1000, RZ ;  /* 0x0000100026297824 */ /* 0x000fe200078e00ff */
[----:B------:R-:W-:Y:S01]  /*0720*/  LOP3.LUT R21, R21, 0xffff0000, RZ, 0xc0, !PT ;  /* 0xffff000015157812 */ /* 0x000fe200078ec0ff */
[----:B------:R-:W-:Y:S01]  /*0730*/  IMAD.IADD R39, R40, 0x1, -R39 ;  /* 0x0000000128277824 */ /* 0x000fe200078e0a27 */
[----:B------:R-:W-:Y:S01]  /*0740*/  LOP3.LUT R38, R15, R10, RZ, 0xfc, !PT ;  /* 0x0000000a0f267212 */ /* 0x000fe200078efcff */
[----:B------:R-:W-:Y:S01]  /*0750*/  IMAD.IADD R17, R17, 0x1, -R42 ;  /* 0x0000000111117824 */ /* 0x000fe200078e0a2a */
[----:B------:R-:W-:-:S02]  /*0760*/  LOP3.LUT R40, R30, 0xffff0000, RZ, 0xc0, !PT ;  /* 0xffff00001e287812 */ /* 0x000fc400078ec0ff */
[----:B------:R-:W-:Y:S02]  /*0770*/  SHF.R.S32.HI R15, RZ, 0x1f, R24 ;  /* 0x0000001fff0f7819 */ /* 0x000fe40000011418 */
[----:B------:R-:W-:Y:S02]  /*0780*/  LOP3.LUT R30, R41, R10, RZ, 0xfc, !PT ;  /* 0x0000000a291e7212 */ /* 0x000fe400078efcff */
[----:B------:R-:W-:Y:S02]  /*0790*/  IADD3 R39, R39, R38, R21 ;  /* 0x0000002627277210 */ /* 0x000fe40007ffe015 */
[----:B------:R-:W-:Y:S02]  /*07a0*/  SHF.R.S32.HI R38, RZ, 0x1f, R25 ;  /* 0x0000001fff267819 */ /* 0x000fe40000011419 */
[----:B------:R-:W-:Y:S02]  /*07b0*/  LEA.HI R21, R15, R24, RZ, 0x10 ;  /* 0x000000180f157211 */ /* 0x000fe400078f80ff */
[----:B------:R-:W-:-:S02]  /*07c0*/  IADD3 R30, R17, R30, R40 ;  /* 0x0000001e111e7210 */ /* 0x000fc40007ffe028 */
[----:B------:R-:W-:Y:S02]  /*07d0*/  LEA.HI R24, R15, R24, RZ, 0x8 ;  /* 0x000000180f187211 */ /* 0x000fe400078f40ff */
[CC--:B------:R-:W-:Y:S02]  /*07e0*/  LEA.HI R15, R38.reuse, R25.reuse, RZ, 0x10 ;  /* 0x00000019260f7211 */ /* 0x0c0fe400078f80ff */
[----:B------:R-:W-:Y:S02]  /*07f0*/  SHF.R.S32.HI R40, RZ, 0x1f, R11 ;  /* 0x0000001fff287819 */ /* 0x000fe4000001140b */
[----:B------:R-:W-:Y:S02]  /*0800*/  LEA.HI R25, R38, R25, RZ, 0x8 ;  /* 0x0000001926197211 */ /* 0x000fe400078f40ff */
[----:B------:R-:W-:Y:S02]  /*0810*/  SHF.R.S32.HI R38, RZ, 0x4, R20 ;  /* 0x00000004ff267819 */ /* 0x000fe40000011414 */
[----:B------:R-:W-:-:S02]  /*0820*/  SHF.R.S32.HI R41, RZ, 0x1f, R12 ;  /* 0x0000001fff297819 */ /* 0x000fc4000001140c */
[CC--:B------:R-:W-:Y:S02]  /*0830*/  LEA.HI R20, R40.reuse, R11.reuse, RZ, 0x10 ;  /* 0x0000000b28147211 */ /* 0x0c0fe400078f80ff */
[----:B------:R-:W-:Y:S02]  /*0840*/  LEA.HI R11, R40, R11, RZ, 0x8 ;  /* 0x0000000b280b7211 */ /* 0x000fe400078f40ff */
[----:B------:R-:W-:Y:S02]  /*0850*/  LEA.HI R40, R38, R38, RZ, 0x4 ;  /* 0x0000002626287211 */ /* 0x000fe400078f20ff */
[CC--:B------:R-:W-:Y:S02]  /*0860*/  LEA.HI R17, R41.reuse, R12.reuse, RZ, 0x10 ;  /* 0x0000000c29117211 */ /* 0x0c0fe400078f80ff */
[----:B------:R-:W-:Y:S02]  /*0870*/  LEA.HI R12, R41, R12, RZ, 0x8 ;  /* 0x0000000c290c7211 */ /* 0x000fe400078f40ff */
[----:B------:R-:W-:-:S02]  /*0880*/  LOP3.LUT R41, R40, 0xffff0, RZ, 0xc0, !PT ;  /* 0x000ffff028297812 */ /* 0x000fc400078ec0ff */
[----:B------:R-:W-:Y:S02]  /*0890*/  SHF.R.S32.HI R40, RZ, 0x4, R13 ;  /* 0x00000004ff287819 */ /* 0x000fe4000001140d */
[----:B------:R-:W-:Y:S01]  /*08a0*/  SHF.R.S32.HI R37, RZ, 0x8, R37 ;  /* 0x00000008ff257819 */ /* 0x000fe20000011425 */
[----:B------:R-:W-:Y:S01]  /*08b0*/  IMAD.IADD R13, R38, 0x1, -R41 ;  /* 0x00000001260d7824 */ /* 0x000fe200078e0a29 */
[----:B------:R-:W-:Y:S02]  /*08c0*/  LEA.HI R38, R40, R40, RZ, 0x4 ;  /* 0x0000002828267211 */ /* 0x000fe400078f20ff */
[----:B------:R-:W-:Y:S01]  /*08d0*/  LOP3.LUT R16, R16, 0xffff0000, RZ, 0xc0, !PT ;  /* 0xffff000010107812 */ /* 0x000fe200078ec0ff */
[----:B------:R-:W-:Y:S01]  /*08e0*/  IMAD.SHL.U32 R13, R13, 0x1000, RZ ;  /* 0x000010000d0d7824 */ /* 0x000fe200078e00ff */
[----:B------:R-:W-:Y:S02]  /*08f0*/  LOP3.LUT R41, R38, 0xffff0, RZ, 0xc0, !PT ;  /* 0x000ffff026297812 */ /* 0x000fe400078ec0ff */
[----:B------:R-:W-:-:S02]  /*0900*/  SHF.R.S32.HI R38, RZ, 0x8, R19 ;  /* 0x00000008ff267819 */ /* 0x000fc40000011413 */
[----:B------:R-:W-:Y:S01]  /*0910*/  LOP3.LUT R13, R13, R10, RZ, 0xfc, !PT ;  /* 0x0000000a0d0d7212 */ /* 0x000fe200078efcff */
[----:B------:R-:W-:Y:S01]  /*0920*/  IMAD.IADD R19, R40, 0x1, -R41 ;  /* 0x0000000128137824 */ /* 0x000fe200078e0a29 */
[----:B------:R-:W-:Y:S02]  /*0930*/  LEA.HI R40, R38, R38, RZ, 0x8 ;  /* 0x0000002626287211 */ /* 0x000fe400078f40ff */
[----:B------:R-:W-:Y:S01]  /*0940*/  SHF.R.S32.HI R43, RZ, 0x1f, R6 ;  /* 0x0000001fff2b7819 */ /* 0x000fe20000011406 */
[----:B------:R-:W-:Y:S01]  /*0950*/  IMAD.SHL.U32 R19, R19, 0x1000, RZ ;  /* 0x0000100013137824 */ /* 0x000fe200078e00ff */
[----:B------:R-:W-:Y:S02]  /*0960*/  LOP3.LUT R41, R40, 0xffffff00, RZ, 0xc0, !PT ;  /* 0xffffff0028297812 */ /* 0x000fe400078ec0ff */
[----:B------:R-:W-:Y:S02]  /*0970*/  LEA.HI R40, R37, R37, RZ, 0x8 ;  /* 0x0000002525287211 */ /* 0x000fe400078f40ff */
[----:B------:R-:W-:Y:S01]  /*0980*/  SHF.R.S32.HI R27, RZ, 0x4, R27 ;  /* 0x00000004ff1b7819 */ /* 0x000fe2000001141b */
[----:B------:R-:W-:Y:S01]  /*0990*/  IMAD.IADD R41, R38, 0x1, -R41 ;  /* 0x0000000126297824 */ /* 0x000fe200078e0a29 */
[----:B------:R-:W-:-:S02]  /*09a0*/  LOP3.LUT R38, R18, 0xffff0000, RZ, 0xc0, !PT ;  /* 0xffff000012267812 */ /* 0x000fc400078ec0ff */
[----:B------:R-:W-:Y:S02]  /*09b0*/  LOP3.LUT R18, R40, 0xffffff00, RZ, 0xc0, !PT ;  /* 0xffffff0028127812 */ /* 0x000fe400078ec0ff */
[----:B------:R-:W-:Y:S02]  /*09c0*/  IADD3 R13, R41, R13, R38 ;  /* 0x0000000d290d7210 */ /* 0x000fe40007ffe026 */
[----:B------:R-:W-:Y:S01]  /*09d0*/  LOP3.LUT R41, R19, R10, RZ, 0xfc, !PT ;  /* 0x0000000a13297212 */ /* 0x000fe200078efcff */
[----:B------:R-:W-:Y:S01]  /*09e0*/  IMAD.IADD R18, R37, 0x1, -R18 ;  /* 0x0000000125127824 */ /* 0x000fe200078e0a12 */
[----:B------:R-:W-:Y:S02]  /*09f0*/  SHF.R.S32.HI R37, RZ, 0x4, R8 ;  /* 0x00000004ff257819 */ /* 0x000fe40000011408 */
[----:B------:R-:W-:Y:S02]  /*0a00*/  SHF.R.S32.HI R38, RZ, 0x1f, R5 ;  /* 0x0000001fff267819 */ /* 0x000fe40000011405 */
[----:B------:R-:W-:-:S02]  /*0a10*/  IADD3 R18, R18, R41, R16 ;  /* 0x0000002912127210 */ /* 0x000fc40007ffe010 */
[----:B------:R-:W-:Y:S02]  /*0a20*/  LEA.HI R16, R37, R37, RZ, 0x4 ;  /* 0x0000002525107211 */ /* 0x000fe400078f20ff */
[----:B------:R-:W-:Y:S02]  /*0a30*/  SHF.R.S32.HI R40, RZ, 0x1f, R7 ;  /* 0x0000001fff287819 */ /* 0x000fe40000011407 */
[CC--:B------:R-:W-:Y:S02]  /*0a40*/  LEA.HI R19, R38.reuse, R5.reuse, RZ, 0x10 ;  /* 0x0000000526137211 */ /* 0x0c0fe400078f80ff */
[----:B------:R-:W-:Y:S02]  /*0a50*/  LEA.HI R5, R38, R5, RZ, 0x8 ;  /* 0x0000000526057211 */ /* 0x000fe400078f40ff */
[----:B------:R-:W-:Y:S02]  /*0a60*/  LOP3.LUT R38, R16, 0xffff0, RZ, 0xc0, !PT ;  /* 0x000ffff010267812 */ /* 0x000fe400078ec0ff */
[----:B------:R-:W-:-:S02]  /*0a70*/  LEA.HI R16, R40, R7, RZ, 0x10 ;  /* 0x0000000728107211 */ /* 0x000fc400078f80ff */
[----:B------:R-:W-:Y:S02]  /*0a80*/  LEA.HI R7, R40, R7, RZ, 0x8 ;  /* 0x0000000728077211 */ /* 0x000fe400078f40ff */
[----:B------:R-:W-:Y:S01]  /*0a90*/  SHF.R.S32.HI R40, RZ, 0x4, R14 ;  /* 0x00000004ff287819 */ /* 0x000fe2000001140e */
[----:B------:R-:W-:Y:S01]  /*0aa0*/  IMAD.IADD R14, R37, 0x1, -R38 ;  /* 0x00000001250e7824 */ /* 0x000fe200078e0a26 */
[----:B------:R-:W-:Y:S02]  /*0ab0*/  SHF.R.S32.HI R41, RZ, 0x1f, R34 ;  /* 0x0000001fff297819 */ /* 0x000fe40000011422 */
[----:B------:R-:W-:Y:S02]  /*0ac0*/  LEA.HI R37, R40, R40, RZ, 0x4 ;  /* 0x0000002828257211 */ /* 0x000fe400078f20ff */
[----:B------:R-:W-:Y:S02]  /*0ad0*/  SHF.R.S32.HI R38, RZ, 0x8, R36 ;  /* 0x00000008ff267819 */ /* 0x000fe40000011424 */
[----:B------:R-:W-:-:S02]  /*0ae0*/  LOP3.LUT R37, R37, 0xffff0, RZ, 0xc0, !PT ;  /* 0x000ffff025257812 */ /* 0x000fc400078ec0ff */
[----:B------:R-:W-:Y:S02]  /*0af0*/  LEA.HI R41, R41, R34, RZ, 0x8 ;  /* 0x0000002229297211 */ /* 0x000fe400078f40ff */
[----:B------:R-:W-:Y:S01]  /*0b00*/  LEA.HI R8, R43, R6, RZ, 0x10 ;  /* 0x000000062b087211 */ /* 0x000fe200078f80ff */
[----:B------:R-:W-:Y:S01]  /*0b10*/  IMAD.IADD R37, R40, 0x1, -R37 ;  /* 0x0000000128257824 */ /* 0x000fe200078e0a25 */
[----:B------:R-:W-:Y:S02]  /*0b20*/  LEA.HI R40, R38, R38, RZ, 0x8 ;  /* 0x0000002626287211 */ /* 0x000fe400078f40ff */
[----:B------:R-:W-:Y:S01]  /*0b30*/  SHF.R.S32.HI R36, RZ, 0x8, R41 ;  /* 0x00000008ff247819 */ /* 0x000fe20000011429 */
[----:B------:R-:W-:Y:S01]  /*0b40*/  IMAD.SHL.U32 R37, R37, 0x1000, RZ ;  /* 0x0000100025257824 */ /* 0x000fe200078e00ff */
[----:B------:R-:W-:Y:S02]  /*0b50*/  LOP3.LUT R41, R40, 0xffffff00, RZ, 0xc0, !PT ;  /* 0xffffff0028297812 */ /* 0x000fe400078ec0ff */
[----:B------:R-:W-:-:S02]  /*0b60*/  LEA.HI R42, R36, R36, RZ, 0x8 ;  /* 0x00000024242a7211 */ /* 0x000fc400078f40ff */
[----:B------:R-:W-:Y:S01]  /*0b70*/  LEA.HI R6, R43, R6, RZ, 0x8 ;  /* 0x000000062b067211 */ /* 0x000fe200078f40ff */
[----:B------:R-:W-:Y:S01]  /*0b80*/  IMAD.IADD R38, R38, 0x1, -R41 ;  /* 0x0000000126267824 */ /* 0x000fe200078e0a29 */
[----:B------:R-:W-:Y:S01]  /*0b90*/  LOP3.LUT R43, R42, 0xffffff00, RZ, 0xc0, !PT ;  /* 0xffffff002a2b7812 */ /* 0x000fe200078ec0ff */
[----:B------:R-:W-:Y:S01]  /*0ba0*/  IMAD.SHL.U32 R41, R14, 0x1000, RZ ;  /* 0x000010000e297824 */ /* 0x000fe200078e00ff */
[----:B------:R-:W-:Y:S02]  /*0bb0*/  LOP3.LUT R14, R35, 0xffff0000, RZ, 0xc0, !PT ;  /* 0xffff0000230e7812 */ /* 0x000fe400078ec0ff */
[----:B------:R-:W-:Y:S01]  /*0bc0*/  SHF.R.S32.HI R35, RZ, 0x1f, R34 ;  /* 0x0000001fff237819 */ /* 0x000fe20000011422 */
[----:B------:R-:W-:Y:S01]  /*0bd0*/  IMAD.IADD R36, R36, 0x1, -R43 ;  /* 0x0000000124247824 */ /* 0x000fe200078e0a2b */
[----:B------:R-:W-:Y:S02]  /*0be0*/  LOP3.LUT R41, R41, R10, RZ, 0xfc, !PT ;  /* 0x0000000a29297212 */ /* 0x000fe400078efcff */
[----:B------:R-:W-:-:S02]  /*0bf0*/  LEA.HI R35, R35, R34, RZ, 0x10 ;  /* 0x0000002223237211 */ /* 0x000fc400078f80ff */
[----:B------:R-:W-:Y:S02]  /*0c00*/  SHF.R.S32.HI R40, RZ, 0x1f, R9 ;  /* 0x0000001fff287819 */ /* 0x000fe40000011409 */
[----:B------:R-:W-:Y:S02]  /*0c10*/  IADD3 R14, R38, R41, R14 ;  /* 0x00000029260e7210 */ /* 0x000fe40007ffe00e */
[----:B------:R-:W-:Y:S02]  /*0c20*/  LOP3.LUT R35, R35, 0xffff0000, RZ, 0xc0, !PT ;  /* 0xffff000023237812 */ /* 0x000fe400078ec0ff */
[----:B------:R-:W-:Y:S02]  /*0c30*/  LOP3.LUT R37, R37, R10, RZ, 0xfc, !PT ;  /* 0x0000000a25257212 */ /* 0x000fe400078efcff */
[----:B------:R-:W-:Y:S02]  /*0c40*/  SHF.R.S32.HI R38, RZ, 0x4, R33 ;  /* 0x00000004ff267819 */ /* 0x000fe40000011421 */
[----:B------:R-:W-:-:S02]  /*0c50*/  LEA.HI R34, R40, R9, RZ, 0x10 ;  /* 0x0000000928227211 */ /* 0x000fc400078f80ff */
[----:B------:R-:W-:Y:S02]  /*0c60*/  LEA.HI R33, R40, R9, RZ, 0x8 ;  /* 0x0000000928217211 */ /* 0x000fe400078f40ff */
[----:B------:R-:W-:Y:S02]  /*0c70*/  IADD3 R9, R36, R37, R35 ;  /* 0x0000002524097210 */ /* 0x000fe40007ffe023 */
[----:B------:R-:W-:Y:S02]  /*0c80*/  LEA.HI R37, R38, R38, RZ, 0x4 ;  /* 0x0000002626257211 */ /* 0x000fe400078f20ff */
[----:B------:R-:W-:Y:S02]  /*0c90*/  SHF.R.S32.HI R36, RZ, 0x4, R29 ;  /* 0x00000004ff247819 */ /* 0x000fe4000001141d */
[----:B------:R-:W-:Y:S02]  /*0ca0*/  LOP3.LUT R29, R37, 0xffff0, RZ, 0xc0, !PT ;  /* 0x000ffff0251d7812 */ /* 0x000fe400078ec0ff */
[----:B------:R-:W-:-:S02]  /*0cb0*/  SHF.R.S32.HI R37, RZ, 0x4, R28 ;  /* 0x00000004ff257819 */ /* 0x000fc4000001141c */
[----:B------:R-:W-:Y:S01]  /*0cc0*/  SHF.R.S32.HI R40, RZ, 0x1f, R31 ;  /* 0x0000001fff287819 */ /* 0x000fe2000001141f */
[----:B------:R-:W-:Y:S01]  /*0cd0*/  IMAD.IADD R29, R38, 0x1, -R29 ;  /* 0x00000001261d7824 */ /* 0x000fe200078e0a1d */
[----:B------:R-:W-:Y:S02]  /*0ce0*/  LEA.HI R28, R37, R37, RZ, 0x4 ;  /* 0x00000025251c7211 */ /* 0x000fe400078f20ff */
[CC--:B------:R-:W-:Y:S01]  /*0cf0*/  LEA.HI R35, R40.reuse, R31.reuse, RZ, 0x10 ;  /* 0x0000001f28237211 */ /* 0x0c0fe200078f80ff */
[----:B------:R-:W-:Y:S01]  /*0d00*/  IMAD.SHL.U32 R29, R29, 0x1000, RZ ;  /* 0x000010001d1d7824 */ /* 0x000fe200078e00ff */
[----:B------:R-:W-:Y:S02]  /*0d10*/  LEA.HI R31, R40, R31, RZ, 0x8 ;  /* 0x0000001f281f7211 */ /* 0x000fe400078f40ff */
[----:B------:R-:W-:Y:S02]  /*0d20*/  LEA.HI R40, R36, R36, RZ, 0x4 ;  /* 0x0000002424287211 */ /* 0x000fe400078f20ff */
[----:B------:R-:W-:-:S02]  /*0d30*/  LOP3.LUT R38, R28, 0xffff0, RZ, 0xc0, !PT ;  /* 0x000ffff01c267812 */ /* 0x000fc400078ec0ff */
[----:B------:R-:W-:Y:S02]  /*0d40*/  SHF.R.S32.HI R28, RZ, 0x4, R26 ;  /* 0x00000004ff1c7819 */ /* 0x000fe4000001141a */
[----:B------:R-:W-:Y:S01]  /*0d50*/  LOP3.LUT R41, R40, 0xffff0, RZ, 0xc0, !PT ;  /* 0x000ffff028297812 */ /* 0x000fe200078ec0ff */
[----:B------:R-:W-:Y:S01]  /*0d60*/  IMAD.IADD R26, R37, 0x1, -R38 ;  /* 0x00000001251a7824 */ /* 0x000fe200078e0a26 */
[----:B------:R-:W-:Y:S02]  /*0d70*/  LEA.HI R40, R27, R27, RZ, 0x4 ;  /* 0x0000001b1b287211 */ /* 0x000fe400078f20ff */
[----:B------:R-:W-:Y:S01]  /*0d80*/  LEA.HI R38, R28, R28, RZ, 0x4 ;  /* 0x0000001c1c267211 */ /* 0x000fe200078f20ff */
[----:B------:R-:W-:Y:S01]  /*0d90*/  IMAD.IADD R36, R36, 0x1, -R41 ;  /* 0x0000000124247824 */ /* 0x000fe200078e0a29 */
[----:B------:R-:W-:Y:S01]  /*0da0*/  SHF.R.S32.HI R37, RZ, 0x4, R4 ;  /* 0x00000004ff257819 */ /* 0x000fe20000011404 */
[----:B------:R-:W-:Y:S01]  /*0db0*/  IMAD.SHL.U32 R26, R26, 0x1000, RZ ;  /* 0x000010001a1a7824 */ /* 0x000fe200078e00ff */
[----:B------:R-:W-:Y:S01]  /*0dc0*/  LOP3.LUT R40, R40, 0xffff0, RZ, 0xc0, !PT ;  /* 0x000ffff028287812 */ /* 0x000fe200078ec0ff */
[----:B------:R-:W1:Y:S01]  /*0dd0*/  S2R R4, SR_TID.X ;  /* 0x0000000000047919 */ /* 0x000e620000002100 */
[----:B------:R-:W-:-:S02]  /*0de0*/  LOP3.LUT R41, R38, 0xffff0, RZ, 0xc0, !PT ;  /* 0x000ffff026297812 */ /* 0x000fc400078ec0ff */
[----:B------:R-:W-:Y:S01]  /*0df0*/  LEA.HI R38, R37, R37, RZ, 0x4 ;  /* 0x0000002525267211 */ /* 0x000fe200078f20ff */
[----:B------:R-:W-:Y:S01]  /*0e00*/  IMAD.IADD R27, R27, 0x1, -R40 ;  /* 0x000000011b1b7824 */ /* 0x000fe200078e0a28 */
[----:B------:R-:W-:Y:S01]  /*0e10*/  SHF.R.S32.HI R3, RZ, 0x4, R3 ;  /* 0x00000004ff037819 */ /* 0x000fe20000011403 */
[----:B------:R-:W-:Y:S01]  /*0e20*/  IMAD.IADD R28, R28, 0x1, -R41 ;  /* 0x000000011c1c7824 */ /* 0x000fe200078e0a29 */
[----:B------:R-:W-:Y:S02]  /*0e30*/  LOP3.LUT R40, R38, 0xffff0, RZ, 0xc0, !PT ;  /* 0x000ffff026287812 */ /* 0x000fe400078ec0ff */
[----:B------:R-:W-:Y:S01]  /*0e40*/  LEA.HI R41, R3, R3, RZ, 0x4 ;  /* 0x0000000303297211 */ /* 0x000fe200078f20ff */
[----:B------:R-:W-:Y:S01]  /*0e50*/  IMAD.SHL.U32 R28, R28, 0x1000, RZ ;  /* 0x000010001c1c7824 */ /* 0x000fe200078e00ff */
[----:B------:R-:W-:Y:S01]  /*0e60*/  SHF.R.S32.HI R38, RZ, 0x4, R22 ;  /* 0x00000004ff267819 */ /* 0x000fe20000011416 */
[----:B------:R-:W-:Y:S01]  /*0e70*/  IMAD.IADD R22, R37, 0x1, -R40 ;  /* 0x0000000125167824 */ /* 0x000fe200078e0a28 */
[----:B------:R-:W-:-:S02]  /*0e80*/  LOP3.LUT R40, R41, 0xffff0, RZ, 0xc0, !PT ;  /* 0x000ffff029287812 */ /* 0x000fc400078ec0ff */
[----:B------:R-:W-:Y:S01]  /*0e90*/  LEA.HI R41, R38, R38, RZ, 0x4 ;  /* 0x0000002626297211 */ /* 0x000fe200078f20ff */
[----:B------:R-:W-:Y:S01]  /*0ea0*/  IMAD.SHL.U32 R44, R22, 0x1000, RZ ;  /* 0x00001000162c7824 */ /* 0x000fe200078e00ff */
[----:B------:R-:W-:Y:S01]  /*0eb0*/  SHF.R.S32.HI R23, RZ, 0x4, R23 ;  /* 0x00000004ff177819 */ /* 0x000fe20000011417 */
[----:B------:R-:W-:Y:S01]  /*0ec0*/  IMAD.IADD R37, R3, 0x1, -R40 ;  /* 0x0000000103257824 */ /* 0x000fe200078e0a28 */
[----:B------:R-:W-:Y:S02]  /*0ed0*/  LOP3.LUT R41, R41, 0xffff0, RZ, 0xc0, !PT ;  /* 0x000ffff029297812 */ /* 0x000fe400078ec0ff */
[----:B------:R-:W-:Y:S02]  /*0ee0*/  SHF.R.S32.HI R24, RZ, 0x8, R24 ;  /* 0x00000008ff187819 */ /* 0x000fe40000011418 */
[----:B------:R-:W-:Y:S01]  /*0ef0*/  LEA.HI R3, R23, R23, RZ, 0x4 ;  /* 0x0000001717037211 */ /* 0x000fe200078f20ff */
[----:B------:R-:W-:Y:S01]  /*0f00*/  IMAD.IADD R38, R38, 0x1, -R41 ;  /* 0x0000000126267824 */ /* 0x000fe200078e0a29 */
[----:B------:R-:W-:-:S02]  /*0f10*/  LEA.HI R41, R24, R24, RZ, 0x8 ;  /* 0x0000001818297211 */ /* 0x000fc400078f40ff */
[----:B------:R-:W-:Y:S02]  /*0f20*/  LOP3.LUT R40, R3, 0xffff0, RZ, 0xc0, !PT ;  /* 0x000ffff003287812 */ /* 0x000fe400078ec0ff */
[----:B------:R-:W-:Y:S02]  /*0f30*/  LOP3.LUT R41, R41, 0xffffff00, RZ, 0xc0, !PT ;  /* 0xffffff0029297812 */ /* 0x000fe400078ec0ff */
[----:B------:R-:W-:Y:S01]  /*0f40*/  SHF.R.S32.HI R25, RZ, 0x8, R25 ;  /* 0x00000008ff197819 */ /* 0x000fe20000011419 */
[----:B------:R-:W-:Y:S01]  /*0f50*/  IMAD.IADD R40, R23, 0x1, -R40 ;  /* 0x0000000117287824 */ /* 0x000fe200078e0a28 */
[----:B------:R-:W-:Y:S01]  /*0f60*/  LOP3.LUT R8, R8, 0xffff0000, RZ, 0xc0, !PT ;  /* 0xffff000008087812 */ /* 0x000fe200078ec0ff */
[----:B------:R-:W-:Y:S01]  /*0f70*/  IMAD.IADD R23, R24, 0x1, -R41 ;  /* 0x0000000118177824 */ /* 0x000fe200078e0a29 */
[----:B------:R-:W-:Y:S01]  /*0f80*/  LEA.HI R3, R25, R25, RZ, 0x8 ;  /* 0x0000001919037211 */ /* 0x000fe200078f40ff */
[----:B------:R-:W-:Y:S01]  /*0f90*/  IMAD.SHL.U32 R41, R36, 0x1000, RZ ;  /* 0x0000100024297824 */ /* 0x000fe200078e00ff */
[----:B-1----:R-:W-:Y:S01]  /*0fa0*/  SHF.R.U32.HI R24, RZ, 0x5, R4 ;  /* 0x00000005ff187819 */ /* 0x002fe20000011604 */
[----:B------:R-:W-:Y:S01]  /*0fb0*/  IMAD.SHL.U32 R40, R40, 0x1000, RZ ;  /* 0x0000100028287824 */ /* 0x000fe200078e00ff */
[----:B------:R-:W-:-:S02]  /*0fc0*/  LOP3.LUT R42, R3, 0xffffff00, RZ, 0xc0, !PT ;  /* 0xffffff00032a7812 */ /* 0x000fc400078ec0ff */
[----:B------:R-:W-:Y:S02]  /*0fd0*/  SGXT.U32 R3, R24, 0x3 ;  /* 0x000000031803781a */ /* 0x000fe40000000000 */
[-C--:B------:R-:W-:Y:S01]  /*0fe0*/  LOP3.LUT R36, R29, R10.reuse, RZ, 0xfc, !PT ;  /* 0x0000000a1d247212 */ /* 0x080fe200078efcff */
[----:B------:R-:W-:Y:S01]  /*0ff0*/  IMAD.IADD R29, R25, 0x1, -R42 ;  /* 0x00000001191d7824 */ /* 0x000fe200078e0a2a */
[----:B------:R-:W-:Y:S01]  /*1000*/  LOP3.LUT R24, R41, R10, RZ, 0xfc, !PT ;  /* 0x0000000a29187212 */ /* 0x000fe200078efcff */
[----:B------:R-:W-:Y:S01]  /*1010*/  IMAD.SHL.U32 R25, R3, 0x100, RZ ;  /* 0x0000010003197824 */ /* 0x000fe200078e00ff */
[----:B------:R-:W-:Y:S01]  /*1020*/  LOP3.LUT R10, R21, 0xffff0000, RZ, 0xc0, !PT ;  /* 0xffff0000150a7812 */ /* 0x000fe200078ec0ff */
[----:B------:R-:W-:Y:S01]  /*1030*/  IMAD.SHL.U32 R42, R27, 0x1000, RZ ;  /* 0x000010001b2a7824 */ /* 0x000fe200078e00ff */
[----:B------:R-:W-:Y:S01]  /*1040*/  LOP3.LUT R17, R17, 0xffff0000, RZ, 0xc0, !PT ;  /* 0xffff000011117812 */ /* 0x000fe200078ec0ff */
[----:B------:R-:W-:Y:S01]  /*1050*/  IMAD.SHL.U32 R21, R37, 0x1000, RZ ;  /* 0x0000100025157824 */ /* 0x000fe200078e00ff */
[----:B------:R-:W-:Y:S01]  /*1060*/  IADD3 R10, R23, R36, R10 ;  /* 0x00000024170a7210 */ /* 0x000fe20007ffe00a */
[----:B------:R-:W-:Y:S01]  /*1070*/  IMAD.SHL.U32 R41, R38, 0x1000, RZ ;  /* 0x0000100026297824 */ /* 0x000fe200078e00ff */
[----:B------:R-:W-:-:S02]  /*1080*/  LOP3.LUT R23, R15, 0xffff0000, RZ, 0xc0, !PT ;  /* 0xffff00000f177812 */ /* 0x000fc400078ec0ff */
[C---:B------:R-:W-:Y:S02]  /*1090*/  LOP3.LUT R22, R25.reuse, R26, RZ, 0xfc, !PT ;  /* 0x0000001a19167212 */ /* 0x040fe400078efcff */
[----:B------:R-:W-:Y:S01]  /*10a0*/  LOP3.LUT R26, R25, R42, RZ, 0xfc, !PT ;  /* 0x0000002a191a7212 */ /* 0x000fe200078efcff */
[----:B------:R-:W-:Y:S01]  /*10b0*/  IMAD.MOV.U32 R42, RZ, RZ, RZ ;  /* 0x000000ffff2a7224 */ /* 0x000fe200078e00ff */
[----:B------:R-:W-:Y:S01]  /*10c0*/  LOP3.LUT R15, R20, 0xffff0000, RZ, 0xc0, !PT ;  /* 0xffff0000140f7812 */ /* 0x000fe200078ec0ff */
[----:B------:R-:W-:Y:S01]  /*10d0*/  IMAD.IADD R22, R17, 0x1, R22 ;  /* 0x0000000111167824 */ /* 0x000fe200078e0216 */
[----:B------:R-:W-:Y:S02]  /*10e0*/  LOP3.LUT R37, R25, R44, RZ, 0xfc, !PT ;  /* 0x0000002c19257212 */ /* 0x000fe400078efcff */
[----:B------:R-:W-:Y:S01]  /*10f0*/  LOP3.LUT R20, R19, 0xffff0000, RZ, 0xc0, !PT ;  /* 0xffff000013147812 */ /* 0x000fe200078ec0ff */
[----:B------:R-:W-:Y:S01]  /*1100*/  IMAD.IADD R26, R15, 0x1, R26 ;  /* 0x000000010f1a7824 */ /* 0x000fe200078e021a */
[----:B------:R-:W-:Y:S01]  /*1110*/  IADD3 R29, R29, R24, R23 ;  /* 0x000000181d1d7210 */ /* 0x000fe20007ffe017 */
[----:B------:R-:W-:Y:S01]  /*1120*/  IMAD.IADD R15, R8, 0x1, R37 ;  /* 0x00000001080f7824 */ /* 0x000fe200078e0225 */
[----:B------:R-:W-:-:S02]  /*1130*/  SHF.R.S32.HI R19, RZ, 0x8, R12 ;  /* 0x00000008ff137819 */ /* 0x000fc4000001140c */
[----:B------:R-:W-:Y:S02]  /*1140*/  SHF.R.S32.HI R23, RZ, 0x8, R11 ;  /* 0x00000008ff177819 */ /* 0x000fe4000001140b */
[----:B------:R-:W-:Y:S02]  /*1150*/  LEA.HI R8, R19, R19, RZ, 0x8 ;  /* 0x0000001313087211 */ /* 0x000fe400078f40ff */
[----:B------:R-:W-:Y:S02]  /*1160*/  LEA.HI R12, R23, R23, RZ, 0x8 ;  /* 0x00000017170c7211 */ /* 0x000fe400078f40ff */
[C---:B------:R-:W-:Y:S02]  /*1170*/  LOP3.LUT R27, R25.reuse, R28, RZ, 0xfc, !PT ;  /* 0x0000001c191b7212 */ /* 0x040fe400078efcff */
[----:B------:R-:W-:Y:S02]  /*1180*/  LOP3.LUT R8, R8, 0xffffff00, RZ, 0xc0, !PT ;  /* 0xffffff0008087812 */ /* 0x000fe400078ec0ff */
[----:B------:R-:W-:Y:S01]  /*1190*/  LOP3.LUT R12, R12, 0xffffff00, RZ, 0xc0, !PT ;  /* 0xffffff000c0c7812 */ /* 0x000fe200078ec0ff */
[----:B------:R-:W-:Y:S01]  /*11a0*/  IMAD.IADD R27, R20, 0x1, R27 ;  /* 0x00000001141b7824 */ /* 0x000fe200078e021b */
[----:B------:R-:W-:-:S02]  /*11b0*/  LOP3.LUT R38, R25, R21, RZ, 0xfc, !PT ;  /* 0x0000001519267212 */ /* 0x000fc400078efcff */
[----:B------:R-:W-:Y:S02]  /*11c0*/  LOP3.LUT R17, R16, 0xffff0000, RZ, 0xc0, !PT ;  /* 0xffff000010117812 */ /* 0x000fe400078ec0ff */
[----:B------:R-:W-:Y:S02]  /*11d0*/  IADD3 R16, R22, R19, -R8 ;  /* 0x0000001316107210 */ /* 0x000fe40007ffe808 */
[----:B------:R-:W-:Y:S01]  /*11e0*/  IADD3 R12, R26, R23, -R12 ;  /* 0x000000171a0c7210 */ /* 0x000fe20007ffe80c */
[----:B------:R-:W-:Y:S01]  /*11f0*/  IMAD.IADD R11, R17, 0x1, R38 ;  /* 0x00000001110b7824 */ /* 0x000fe200078e0226 */
[----:B------:R-:W1:Y:S01]  /*1200*/  LDC.64 R22, c[0x0][0x210] ;  /* 0x00008400ff167b82 */ /* 0x000e620000000a00 */
[----:B------:R-:W-:Y:S02]  /*1210*/  SHF.R.S32.HI R20, RZ, 0x8, R7 ;  /* 0x00000008ff147819 */ /* 0x000fe40000011407 */
[----:B------:R-:W-:Y:S02]  /*1220*/  SHF.R.S32.HI R24, RZ, 0x8, R33 ;  /* 0x00000008ff187819 */ /* 0x000fe40000011421 */
[----:B------:R-:W-:-:S02]  /*1230*/  LOP3.LUT R21, R25, R41, RZ, 0xfc, !PT ;  /* 0x0000002919157212 */ /* 0x000fc400078efcff */
[----:B------:R-:W-:Y:S02]  /*1240*/  LOP3.LUT R34, R34, 0xffff0000, RZ, 0xc0, !PT ;  /* 0xffff000022227812 */ /* 0x000fe400078ec0ff */
[----:B------:R-:W-:Y:S02]  /*1250*/  LEA.HI R17, R20, R20, RZ, 0x8 ;  /* 0x0000001414117211 */ /* 0x000fe400078f40ff */
[----:B------:R-:W-:Y:S01]  /*1260*/  LEA.HI R19, R24, R24, RZ, 0x8 ;  /* 0x0000001818137211 */ /* 0x000fe200078f40ff */
[----:B------:R-:W-:Y:S01]  /*1270*/  IMAD.IADD R21, R34, 0x1, R21 ;  /* 0x0000000122157824 */ /* 0x000fe200078e0215 */
[----:B------:R-:W-:Y:S02]  /*1280*/  LOP3.LUT R17, R17, 0xffffff00, RZ, 0xc0, !PT ;  /* 0xffffff0011117812 */ /* 0x000fe400078ec0ff */
[----:B------:R-:W-:Y:S02]  /*1290*/  LOP3.LUT R19, R19, 0xffffff00, RZ, 0xc0, !PT ;  /* 0xffffff0013137812 */ /* 0x000fe400078ec0ff */
[----:B------:R-:W-:-:S02]  /*12a0*/  SHF.R.S32.HI R6, RZ, 0x8, R6 ;  /* 0x00000008ff067819 */ /* 0x000fc40000011406 */
[----:B------:R-:W-:Y:S02]  /*12b0*/  SHF.R.S32.HI R8, RZ, 0x8, R5 ;  /* 0x00000008ff087819 */ /* 0x000fe40000011405 */
[----:B------:R-:W-:Y:S02]  /*12c0*/  IADD3 R11, R11, R20, -R17 ;  /* 0x000000140b0b7210 */ /* 0x000fe40007ffe811 */
[----:B------:R-:W-:Y:S01]  /*12d0*/  IADD3 R43, R21, R24, -R19 ;  /* 0x00000018152b7210 */ /* 0x000fe20007ffe813 */
[----:B-1----:R-:W-:Y:S01]  /*12e0*/  IMAD.WIDE R36, R39, 0x4, R22 ;  /* 0x0000000427247825 */ /* 0x002fe200078e0216 */
[----:B------:R-:W-:Y:S01]  /*12f0*/  LEA.HI R7, R6, R6, RZ, 0x8 ;  /* 0x0000000606077211 */ /* 0x000fe200078f40ff */
[----:B------:R-:W1:Y:S01]  /*1300*/  LDC.64 R20, c[0x0][0x218] ;  /* 0x00008600ff147b82 */ /* 0x000e620000000a00 */
[----:B------:R-:W-:Y:S02]  /*1310*/  LEA.HI R5, R8, R8, RZ, 0x8 ;  /* 0x0000000808057211 */ /* 0x000fe400078f40ff */
[----:B------:R-:W-:-:S02]  /*1320*/  LOP3.LUT R7, R7, 0xffffff00, RZ, 0xc0, !PT ;  /* 0xffffff0007077812 */ /* 0x000fc400078ec0ff */
[----:B------:R-:W-:Y:S02]  /*1330*/  SHF.R.S32.HI R31, RZ, 0x8, R31 ;  /* 0x00000008ff1f7819 */ /* 0x000fe4000001141f */
[----:B------:R-:W-:Y:S01]  /*1340*/  LOP3.LUT R28, R25, R40, RZ, 0xfc, !PT ;  /* 0x00000028191c7212 */ /* 0x000fe200078efcff */
[----:B------:R-:W-:Y:S01]  /*1350*/  IMAD.WIDE R24, R30, 0x4, R22 ;  /* 0x000000041e187825 */ /* 0x000fe200078e0216 */
[----:B------:R-:W-:Y:S02]  /*1360*/  LOP3.LUT R5, R5, 0xffffff00, RZ, 0xc0, !PT ;  /* 0xffffff0005057812 */ /* 0x000fe400078ec0ff */
[----:B------:R-:W-:Y:S02]  /*1370*/  CS2R R40, SRZ ;  /* 0x0000000000287805 */ /* 0x000fe4000001ff00 */
[----:B------:R-:W-:Y:S01]  /*1380*/  LOP3.LUT R35, R35, 0xffff0000, RZ, 0xc0, !PT ;  /* 0xffff000023237812 */ /* 0x000fe200078ec0ff */
[----:B------:R-:W-:Y:S01]  /*1390*/  VIADD R16, R16, 0x800 ;  /* 0x0000080010107836 */ /* 0x000fe20000000000 */
[----:B------:R-:W-:Y:S01]  /*13a0*/  IADD3 R15, R15, R6, -R7 ;  /* 0x000000060f0f7210 */ /* 0x000fe20007ffe807 */
[----:B------:R2:W3:Y:S01]  /*13b0*/  @!P1 LDG.E.EL R42, desc[UR6][R36.64] ;  /* 0x00000006242a9981 */ /* 0x0004e2000c2e1900 */
[----:B------:R-:W-:Y:S01]  /*13c0*/  LEA.HI R6, R31, R31, RZ, 0x8 ;  /* 0x0000001f1f067211 */ /* 0x000fe200078f40ff */
[----:B------:R-:W-:Y:S01]  /*13d0*/  IMAD.IADD R28, R35, 0x1, R28 ;  /* 0x00000001231c7824 */ /* 0x000fe200078e021c */
[----:B------:R-:W-:Y:S01]  /*13e0*/  IADD3 R8, R27, R8, -R5 ;  /* 0x000000081b087210 */ /* 0x000fe20007ffe805 */
[----:B------:R-:W-:Y:S01]  /*13f0*/  IMAD.MOV.U32 R5, RZ, RZ, RZ ;  /* 0x000000ffff057224 */ /* 0x000fe200078e00ff */
[----:B------:R-:W-:-:S02]  /*1400*/  CS2R R34, SRZ ;  /* 0x0000000000227805 */ /* 0x000fc4000001ff00 */
[----:B------:R-:W-:Y:S01]  /*1410*/  LOP3.LUT R17, R6, 0xffffff00, RZ, 0xc0, !PT ;  /* 0xffffff0006117812 */ /* 0x000fe200078ec0ff */
[--C-:B------:R-:W-:Y:S02]  /*1420*/  IMAD.WIDE R6, R13, 0x4, R22.reuse ;  /* 0x000000040d067825 */ /* 0x100fe400078e0216 */
[----:B------:R4:W5:Y:S02]  /*1430*/  @!P1 LDG.E.EL R5, desc[UR6][R24.64] ;  /* 0x0000000618059981 */ /* 0x000964000c2e1900 */
[----:B------:R-:W-:Y:S01]  /*1440*/  IMAD.WIDE R26, R32, 0x4, R22 ;  /* 0x00000004201a7825 */ /* 0x000fe200078e0216 */
[----:B--2---:R-:W-:Y:S02]  /*1450*/  CS2R R36, SRZ ;  /* 0x0000000000247805 */ /* 0x004fe4000001ff00 */
[----:B------:R-:W-:Y:S01]  /*1460*/  IADD3 R28, R28, R31, -R17 ;  /* 0x0000001f1c1c7210 */ /* 0x000fe20007ffe811 */
[----:B------:R2:W5:Y:S01]  /*1470*/  @!P1 LDG.E.EL R35, desc[UR6][R6.64] ;  /* 0x0000000606239981 */ /* 0x000562000c2e1900 */
[----:B------:R-:W-:-:S02]  /*1480*/  VIADD R12, R12, 0x800 ;  /* 0x000008000c0c7836 */ /* 0x000fc40000000000 */
[----:B------:R-:W-:Y:S01]  /*1490*/  IMAD.MOV.U32 R33, RZ, RZ, RZ ;  /* 0x000000ffff217224 */ /* 0x000fe200078e00ff */
[----:B------:R1:W5:Y:S01]  /*14a0*/  @!P1 LDG.E.EL R41, desc[UR6][R26.64] ;  /* 0x000000061a299981 */ /* 0x000362000c2e1900 */
[----:B----4-:R-:W-:-:S04]  /*14b0*/  IMAD.WIDE R24, R16, 0x4, R22 ;  /* 0x0000000410187825 */ /* 0x010fc800078e0216 */
[--C-:B--2---:R-:W-:Y:S01]  /*14c0*/  IMAD.WIDE R6, R12, 0x4, R22.reuse ;  /* 0x000000040c067825 */ /* 0x104fe200078e0216 */
[----:B------:R2:W4:Y:S03]  /*14d0*/  @!P1 LDG.E.EL R37, desc[UR6][R24.64] ;  /* 0x0000000618259981 */ /* 0x000526000c2e1900 */
[----:B------:R-:W-:Y:S01]  /*14e0*/  IMAD.MOV.U32 R31, RZ, RZ, RZ ;  /* 0x000000ffff1f7224 */ /* 0x000fe200078e00ff */
[----:B------:R2:W4:Y:S01]  /*14f0*/  @!P1 LDG.E.EL R33, desc[UR6][R6.64] ;  /* 0x0000000606219981 */ /* 0x000522000c2e1900 */
[----:B01----:R-:W-:-:S04]  /*1500*/  IMAD.WIDE R26, R18, 0x4, R22 ;  /* 0x00000004121a7825 */ /* 0x003fc800078e0216 */
[----:B------:R-:W-:Y:S01]  /*1510*/  IMAD.MOV.U32 R17, RZ, RZ, RZ ;  /* 0x000000ffff117224 */ /* 0x000fe200078e00ff */
[----:B------:R0:W4:Y:S01]  /*1520*/  @!P1 LDG.E.EL R31, desc[UR6][R26.64] ;  /* 0x000000061a1f9981 */ /* 0x000122000c2e1900 */
[----:B------:R-:W-:-:S04]  /*1530*/  IMAD.WIDE R44, R14, 0x4, R22 ;  /* 0x000000040e2c7825 */ /* 0x000fc800078e0216 */
[----:B------:R-:W-:Y:S01]  /*1540*/  VIADD R8, R8, 0x800 ;  /* 0x0000080008087836 */ /* 0x000fe20000000000 */
[----:B------:R1:W4:Y:S01]  /*1550*/  @!P1 LDG.E.EL R17, desc[UR6][R44.64] ;  /* 0x000000062c119981 */ /* 0x000322000c2e1900 */
[----:B--2---:R-:W-:Y:S01]  /*1560*/  IMAD.WIDE R24, R39, 0x4, R20 ;  /* 0x0000000427187825 */ /* 0x004fe200078e0214 */
[----:B------:R-:W-:-:S03]  /*1570*/  CS2R R38, SRZ ;  /* 0x0000000000267805 */ /* 0x000fc6000001ff00 */
[----:B------:R-:W-:Y:S01]  /*1580*/  IMAD.WIDE R6, R32, 0x4, R20 ;  /* 0x0000000420067825 */ /* 0x000fe200078e0214 */
[----:B------:R2:W4:Y:S03]  /*1590*/  @!P1 LDG.E.EL R40, desc[UR6][R24.64] ;  /* 0x0000000618289981 */ /* 0x000526000c2e1900 */
[----:B------:R-:W-:Y:S01]  /*15a0*/  IMAD.MOV.U32 R19, RZ, RZ, RZ ;  /* 0x000000ffff137224 */ /* 0x000fe200078e00ff */
[----:B------:R2:W4:Y:S01]  /*15b0*/  @!P1 LDG.E.EL R39, desc[UR6][R6.64] ;  /* 0x0000000606279981 */ /* 0x000522000c2e1900 */
[----:B0-----:R-:W-:-:S04]  /*15c0*/  IMAD.WIDE R26, R8, 0x4, R22 ;  /* 0x00000004081a7825 */ /* 0x001fc800078e0216 */
[----:B-1----:R-:W-:Y:S01]  /*15d0*/  VIADD R45, R15, 0x800 ;  /* 0x000008000f2d7836 */ /* 0x002fe20000000000 */
[----:B------:R0:W4:Y:S01]  /*15e0*/  @!P1 LDG.E.EL R19, desc[UR6][R26.64] ;  /* 0x000000061a139981 */ /* 0x000122000c2e1900 */
[----:B--2---:R-:W-:-:S04]  /*15f0*/  IMAD.WIDE R24, R30, 0x4, R20 ;  /* 0x000000041e187825 */ /* 0x004fc800078e0214 */
[----:B------:R-:W-:Y:S01]  /*1600*/  IMAD.WIDE R6, R13, 0x4, R20 ;  /* 0x000000040d067825 */ /* 0x000fe200078e0214 */
[----:B------:R1:W2:Y:S03]  /*1610*/  @!P1 LDG.E.EL R38, desc[UR6][R24.64] ;  /* 0x0000000618269981 */ /* 0x0002a6000c2e1900 */
[----:B------:R-:W-:Y:S01]  /*1620*/  IMAD.MOV.U32 R15, RZ, RZ, RZ ;  /* 0x000000ffff0f7224 */ /* 0x000fe200078e00ff */
[----:B------:R1:W2:Y:S01]  /*1630*/  @!P1 LDG.E.EL R34, desc[UR6][R6.64] ;  /* 0x0000000606229981 */ /* 0x0002a2000c2e1900 */
[----:B0-----:R-:W-:-:S04]  /*1640*/  IMAD.WIDE R26, R45, 0x4, R22 ;  /* 0x000000042d1a7825 */ /* 0x001fc800078e0216 */
[----:B------:R-:W-:Y:S01]  /*1650*/  IMAD.MOV.U32 R30, RZ, RZ, RZ ;  /* 0x000000ffff1e7224 */ /* 0x000fe200078e00ff */
[----:B------:R0:W2:Y:S01]  /*1660*/  @!P1 LDG.E.EL R15, desc[UR6][R26.64] ;  /* 0x000000061a0f9981 */ /* 0x0000a2000c2e1900 */
[----:B-1----:R-:W-:-:S04]  /*1670*/  IMAD.WIDE R24, R16, 0x4, R20 ;  /* 0x0000000410187825 */ /* 0x002fc800078e0214 */
[----:B------:R-:W-:Y:S01]  /*1680*/  IMAD.WIDE R6, R18, 0x4, R20 ;  /* 0x0000000412067825 */ /* 0x000fe200078e0214 */
[----:B------:R-:W2:Y:S03]  /*1690*/  @!P1 LDG.E.EL R36, desc[UR6][R24.64] ;  /* 0x0000000618249981 */ /* 0x000ea6000c2e1900 */
[----:B------:R-:W-:Y:S01]  /*16a0*/  IMAD.MOV.U32 R13, RZ, RZ, RZ ;  /* 0x000000ffff0d7224 */ /* 0x000fe200078e00ff */
[----:B------:R1:W2:Y:S01]  /*16b0*/  @!P1 LDG.E.EL R30, desc[UR6][R6.64] ;  /* 0x00000006061e9981 */ /* 0x0002a2000c2e1900 */
[----:B0-----:R-:W-:-:S04]  /*16c0*/  IMAD.WIDE R26, R9, 0x4, R22 ;  /* 0x00000004091a7825 */ /* 0x001fc800078e0216 */
[----:B------:R-:W-:Y:S01]  /*16d0*/  IMAD.MOV.U32 R16, RZ, RZ, RZ ;  /* 0x000000ffff107224 */ /* 0x000fe200078e00ff */
[----:B------:R0:W2:Y:S01]  /*16e0*/  @!P1 LDG.E.EL R13, desc[UR6][R26.64] ;  /* 0x000000061a0d9981 */ /* 0x0000a2000c2e1900 */
[----:B------:R-:W-:Y:S02]  /*16f0*/  IMAD.MOV.U32 R32, RZ, RZ, RZ ;  /* 0x000000ffff207224 */ /* 0x000fe400078e00ff */
[----:B-1----:R-:W-:-:S05]  /*1700*/  IMAD.WIDE R6, R14, 0x4, R20 ;  /* 0x000000040e067825 */ /* 0x002fca00078e0214 */
[----:B------:R1:W2:Y:S01]  /*1710*/  @!P1 LDG.E.EL R16, desc[UR6][R6.64] ;  /* 0x0000000606109981 */ /* 0x0002a2000c2e1900 */
[----:B0-----:R-:W-:-:S04]  /*1720*/  IMAD.WIDE R26, R12, 0x4, R20 ;  /* 0x000000040c1a7825 */ /* 0x001fc800078e0214 */
[----:B------:R-:W-:Y:S01]  /*1730*/  IMAD.MOV.U32 R12, RZ, RZ, RZ ;  /* 0x000000ffff0c7224 */ /* 0x000fe200078e00ff */
[----:B------:R-:W2:Y:S01]  /*1740*/  @!P1 LDG.E.EL R32, desc[UR6][R26.64] ;  /* 0x000000061a209981 */ /* 0x000ea2000c2e1900 */
[----:B-1----:R-:W-:-:S04]  /*1750*/  IMAD.WIDE R6, R9, 0x4, R20 ;  /* 0x0000000409067825 */ /* 0x002fc800078e0214 */
[----:B------:R-:W-:Y:S01]  /*1760*/  IMAD.MOV.U32 R18, RZ, RZ, RZ ;  /* 0x000000ffff127224 */ /* 0x000fe200078e00ff */
[----:B------:R0:W2:Y:S01]  /*1770*/  @!P1 LDG.E.EL R12, desc[UR6][R6.64] ;  /* 0x00000006060c9981 */ /* 0x0000a2000c2e1900 */
[----:B------:R-:W-:Y:S02]  /*1780*/  VIADD R25, R11, 0x800 ;  /* 0x000008000b197836 */ /* 0x000fe40000000000 */
[----:B------:R-:W-:Y:S02]  /*1790*/  IMAD.MOV.U32 R11, RZ, RZ, RZ ;  /* 0x000000ffff0b7224 */ /* 0x000fe400078e00ff */
[----:B0-----:R-:W-:-:S04]  /*17a0*/  IMAD.WIDE R6, R8, 0x4, R20 ;  /* 0x0000000408067825 */ /* 0x001fc800078e0214 */
[----:B------:R-:W-:Y:S01]  /*17b0*/  IMAD.WIDE R26, R25, 0x4, R22 ;  /* 0x00000004191a7825 */ /* 0x000fe200078e0216 */
[----:B------:R-:W2:Y:S03]  /*17c0*/  @!P1 LDG.E.EL R18, desc[UR6][R6.64] ;  /* 0x0000000606129981 */ /* 0x000ea6000c2e1900 */
[----:B------:R-:W-:Y:S01]  /*17d0*/  IMAD.MOV.U32 R14, RZ, RZ, RZ ;  /* 0x000000ffff0e7224 */ /* 0x000fe200078e00ff */
[----:B------:R0:W2:Y:S01]  /*17e0*/  @!P1 LDG.E.EL R11, desc[UR6][R26.64] ;  /* 0x000000061a0b9981 */ /* 0x0000a2000c2e1900 */
[----:B------:R-:W-:-:S04]  /*17f0*/  IMAD.WIDE R44, R45, 0x4, R20 ;  /* 0x000000042d2c7825 */ /* 0x000fc800078e0214 */
[----:B------:R-:W-:Y:S01]  /*1800*/  IMAD.MOV.U32 R9, RZ, RZ, RZ ;  /* 0x000000ffff097224 */ /* 0x000fe200078e00ff */
[----:B------:R-:W2:Y:S01]  /*1810*/  @!P1 LDG.E.EL R14, desc[UR6][R44.64] ;  /* 0x000000062c0e9981 */ /* 0x000ea2000c2e1900 */
[----:B0-----:R-:W-:-:S05]  /*1820*/  IMAD.WIDE R26, R10, 0x4, R22 ;  /* 0x000000040a1a7825 */ /* 0x001fca00078e0216 */
[----:B------:R0:W2:Y:S01]  /*1830*/  @!P1 LDG.E.EL R9, desc[UR6][R26.64] ;  /* 0x000000061a099981 */ /* 0x0000a2000c2e1900 */
[----:B------:R-:W-:-:S04]  /*1840*/  IMAD.WIDE R24, R25, 0x4, R20 ;  /* 0x0000000419187825 */ /* 0x000fc800078e0214 */
[----:B------:R-:W-:Y:S02]  /*1850*/  IMAD.MOV.U32 R8, RZ, RZ, RZ ;  /* 0x000000ffff087224 */ /* 0x000fe400078e00ff */
[----:B0-----:R-:W-:-:S04]  /*1860*/  IMAD.WIDE R26, R10, 0x4, R20 ;  /* 0x000000040a1a7825 */ /* 0x001fc800078e0214 */
[----:B------:R-:W-:Y:S01]  /*1870*/  IMAD.MOV.U32 R10, RZ, RZ, RZ ;  /* 0x000000ffff0a7224 */ /* 0x000fe200078e00ff */
[----:B------:R0:W2:Y:S01]  /*1880*/  @!P1 LDG.E.EL R8, desc[UR6][R26.64] ;  /* 0x000000061a089981 */ /* 0x0000a2000c2e1900 */
[----:B------:R-:W-:Y:S01]  /*1890*/  VIADD R43, R43, 0x800 ;  /* 0x000008002b2b7836 */ /* 0x000fe20000000000 */
[----:B------:R-:W-:-:S03]  /*18a0*/  CS2R R6, SRZ ;  /* 0x0000000000067805 */ /* 0x000fc6000001ff00 */
[----:B------:R1:W2:Y:S01]  /*18b0*/  @!P1 LDG.E.EL R10, desc[UR6][R24.64] ;  /* 0x00000006180a9981 */ /* 0x0002a2000c2e1900 */
[----:B------:R-:W-:-:S04]  /*18c0*/  IMAD.WIDE R44, R43, 0x4, R22 ;  /* 0x000000042b2c7825 */ /* 0x000fc800078e0216 */
[----:B0-----:R-:W-:Y:S01]  /*18d0*/  IMAD.WIDE R26, R29, 0x4, R22 ;  /* 0x000000041d1a7825 */ /* 0x001fe200078e0216 */
[----:B------:R0:W2:Y:S03]  /*18e0*/  @!P1 LDG.E.EL R7, desc[UR6][R44.64] ;  /* 0x000000062c079981 */ /* 0x0000a6000c2e1900 */
[----:B-1----:R-:W-:-:S04]  /*18f0*/  IMAD.WIDE R24, R43, 0x4, R20 ;  /* 0x000000042b187825 */ /* 0x002fc800078e0214 */
[----:B------:R-:W-:Y:S01]  /*1900*/  IMAD.MOV.U32 R43, RZ, RZ, RZ ;  /* 0x000000ffff2b7224 */ /* 0x000fe200078e00ff */
[----:B------:R1:W2:Y:S05]  /*1910*/  @!P1 LDG.E.EL R6, desc[UR6][R24.64] ;  /* 0x0000000618069981 */ /* 0x0002aa000c2e1900 */
[----:B------:R1:W2:Y:S01]  /*1920*/  @!P1 LDG.E.EL R43, desc[UR6][R26.64] ;  /* 0x000000061a2b9981 */ /* 0x0002a2000c2e1900 */
[----:B0-----:R-:W-:Y:S01]  /*1930*/  IMAD.MOV.U32 R44, RZ, RZ, RZ ;  /* 0x000000ffff2c7224 */ /* 0x001fe200078e00ff */
[----:B-1----:R-:W-:Y:S01]  /*1940*/  CS2R R24, SRZ ;  /* 0x0000000000187805 */ /* 0x002fe2000001ff00 */
[----:B------:R-:W-:Y:S02]  /*1950*/  VIADD R27, R28, 0x800 ;  /* 0x000008001c1b7836 */ /* 0x000fe40000000000 */
[----:B------:R-:W-:-:S04]  /*1960*/  IMAD.WIDE R28, R29, 0x4, R20 ;  /* 0x000000041d1c7825 */ /* 0x000fc800078e0214 */
[C---:B------:R-:W-:Y:S01]  /*1970*/  IMAD.WIDE R22, R27.reuse, 0x4, R22 ;  /* 0x000000041b167825 */ /* 0x040fe200078e0216 */
[----:B------:R-:W2:Y:S03]  /*1980*/  @!P1 LDG.E.EL R24, desc[UR6][R28.64] ;  /* 0x000000061c189981 */ /* 0x000ea6000c2e1900 */
[----:B------:R-:W-:Y:S01]  /*1990*/  IMAD.WIDE R20, R27, 0x4, R20 ;  /* 0x000000041b147825 */ /* 0x000fe200078e0214 */
[----:B------:R-:W2:Y:S04]  /*19a0*/  @!P1 LDG.E.EL R44, desc[UR6][R22.64] ;  /* 0x00000006162c9981 */ /* 0x000ea8000c2e1900 */
[----:B------:R-:W2:Y:S01]  /*19b0*/  @!P1 LDG.E.EL R25, desc[UR6][R20.64] ;  /* 0x0000000614199981 */ /* 0x000ea2000c2e1900 */
[----:B------:R-:W0:Y:S01]  /*19c0*/  S2UR UR5, SR_CgaCtaId ;  /* 0x00000000000579c3 */ /* 0x000e220000008800 */
[----:B------:R-:W-:Y:S01]  /*19d0*/  UMOV UR4, 0x400 ;  /* 0x0000040000047882 */ /* 0x000fe20000000000 */
[----:B---3--:R-:W-:-:S02]  /*19e0*/  SEL R26, R42, RZ, !P1 ;  /* 0x000000ff2a1a7207 */ /* 0x008fc40004800000 */
[----:B-----5:R-:W-:Y:S02]  /*19f0*/  SEL R5, R5, RZ, !P1 ;  /* 0x000000ff05057207 */ /* 0x020fe40004800000 */
[----:B------:R-:W-:Y:S02]  /*1a00*/  SEL R27, R41, RZ, !P1 ;  /* 0x000000ff291b7207 */ /* 0x000fe40004800000 */
[----:B------:R-:W-:Y:S02]  /*1a10*/  SEL R35, R35, RZ, !P1 ;  /* 0x000000ff23237207 */ /* 0x000fe40004800000 */
[----:B----4-:R-:W-:Y:S02]  /*1a20*/  SEL R37, R37, RZ, !P1 ;  /* 0x000000ff25257207 */ /* 0x010fe40004800000 */
[----:B------:R-:W-:Y:S02]  /*1a30*/  SEL R41, R40, RZ, !P1 ;  /* 0x000000ff28297207 */ /* 0x000fe40004800000 */
[----:B------:R-:W-:-:S03]  /*1a40*/  SEL R40, R39, RZ, !P1 ;  /* 0x000000ff27287207 */ /* 0x000fc60004800000 */
[----:B------:R-:W-:Y:S02]  /*1a50*/  FADD R26, R26, -R41 ;  /* 0x800000291a1a7221 */ /* 0x000fe40000000000 */
[----:B------:R-:W-:Y:S01]  /*1a60*/  FADD R27, R27, -R40 ;  /* 0x800000281b1b7221 */ /* 0x000fe20000000000 */
[----:B--2---:R-:W-:-:S03]  /*1a70*/  SEL R38, R38, RZ, !P1 ;  /* 0x000000ff26267207 */ /* 0x004fc60004800000 */
[----:B------:R-:W-:Y:S02]  /*1a80*/  FADD R26, |R26|, |R27| ;  /* 0x4000001b1a1a7221 */ /* 0x000fe40000000200 */
[----:B------:R-:W-:Y:S01]  /*1a90*/  FADD R5, R5, -R38 ;  /* 0x8000002605057221 */ /* 0x000fe20000000000 */
[----:B------:R-:W-:-:S03]  /*1aa0*/  SEL R34, R34, RZ, !P1 ;  /* 0x000000ff22227207 */ /* 0x000fc60004800000 */
[----:B------:R-:W-:Y:S01]  /*1ab0*/  FADD R26, |R5|, R26 ;  /* 0x0000001a051a7221 */ /* 0x000fe20000000200 */
[----:B------:R-:W-:-:S05]  /*1ac0*/  SEL R36, R36, RZ, !P1 ;  /* 0x000000ff24247207 */ /* 0x000fca0004800000 */
[----:B------:R-:W-:Y:S01]  /*1ad0*/  FADD R5, R37, -R36 ;  /* 0x8000002425057221 */ /* 0x000fe20000000000 */
[----:B------:R-:W-:-:S03]  /*1ae0*/  SEL R33, R33, RZ, !P1 ;  /* 0x000000ff21217207 */ /* 0x000fc60004800000 */
[----:B------:R-:W-:Y:S01]  /*1af0*/  FADD R26, |R5|, R26 ;  /* 0x0000001a051a7221 */ /* 0x000fe20000000200 */
[----:B------:R-:W-:Y:S01]  /*1b00*/  FADD R5, R35, -R34 ;  /* 0x8000002223057221 */ /* 0x000fe20000000000 */
[----:B------:R-:W-:Y:S02]  /*1b10*/  SEL R31, R31, RZ, !P1 ;  /* 0x000000ff1f1f7207 */ /* 0x000fe40004800000 */
[----:B------:R-:W-:Y:S01]  /*1b20*/  SEL R30, R30, RZ, !P1 ;  /* 0x000000ff1e1e7207 */ /* 0x000fe20004800000 */
[----:B------:R-:W-:Y:S01]  /*1b30*/  FADD R26, |R5|, R26 ;  /* 0x0000001a051a7221 */ /* 0x000fe20000000200 */
[----:B------:R-:W-:Y:S02]  /*1b40*/  SEL R19, R19, RZ, !P1 ;  /* 0x000000ff13137207 */ /* 0x000fe40004800000 */
[----:B------:R-:W-:-:S05]  /*1b50*/  SEL R32, R32, RZ, !P1 ;  /* 0x000000ff20207207 */ /* 0x000fca0004800000 */
[----:B------:R-:W-:-:S04]  /*1b60*/  FADD R5, R33, -R32 ;  /* 0x8000002021057221 */ /* 0x000fc80000000000 */
[----:B------:R-:W-:Y:S01]  /*1b70*/  FADD R26, |R5|, R26 ;  /* 0x0000001a051a7221 */ /* 0x000fe20000000200 */
[----:B------:R-:W-:Y:S01]  /*1b80*/  FADD R5, R31, -R30 ;  /* 0x8000001e1f057221 */ /* 0x000fe20000000000 */
[----:B------:R-:W-:Y:S02]  /*1b90*/  SEL R17, R17, RZ, !P1 ;  /* 0x000000ff11117207 */ /* 0x000fe40004800000 */
[----:B------:R-:W-:Y:S01]  /*1ba0*/  SEL R16, R16, RZ, !P1 ;  /* 0x000000ff10107207 */ /* 0x000fe20004800000 */
        /* <DEDUP_REMOVED lines=9> */
[----:B------:R-:W-:Y:S01]  /*1c40*/  SEL R12, R12, RZ, !P1 ;  /* 0x000000ff0c0c7207 */ /* 0x000fe20004800000 */
[----:B------:R-:W-:Y:S01]  /*1c50*/  FADD R5, R15, -R14 ;  /* 0x8000000e0f057221 */ /* 0x000fe20000000000 */
[----:B------:R-:W-:-:S03]  /*1c60*/  SEL R11, R11, RZ, !P1 ;  /* 0x000000ff0b0b7207 */ /* 0x000fc60004800000 */
[----:B------:R-:W-:Y:S01]  /*1c70*/  FADD R26, |R5|, R26 ;  /* 0x0000001a051a7221 */ /* 0x000fe20000000200 */
[----:B------:R-:W-:Y:S01]  /*1c80*/  FADD R5, R13, -R12 ;  /* 0x8000000c0d057221 */ /* 0x000fe20000000000 */
[----:B------:R-:W-:-:S03]  /*1c90*/  SEL R9, R9, RZ, !P1 ;  /* 0x000000ff09097207 */ /* 0x000fc60004800000 */
[----:B------:R-:W-:Y:S01]  /*1ca0*/  FADD R26, |R5|, R26 ;  /* 0x0000001a051a7221 */ /* 0x000fe20000000200 */
[----:B------:R-:W-:Y:S02]  /*1cb0*/  SEL R8, R8, RZ, !P1 ;  /* 0x000000ff08087207 */ /* 0x000fe40004800000 */
[----:B------:R-:W-:-:S05]  /*1cc0*/  SEL R10, R10, RZ, !P1 ;  /* 0x000000ff0a0a7207 */ /* 0x000fca0004800000 */
[----:B------:R-:W-:Y:S01]  /*1cd0*/  FADD R5, R11, -R10 ;  /* 0x8000000a0b057221 */ /* 0x000fe20000000000 */
[----:B------:R-:W-:-:S03]  /*1ce0*/  SEL R7, R7, RZ, !P1 ;  /* 0x000000ff07077207 */ /* 0x000fc60004800000 */
[----:B------:R-:W-:Y:S01]  /*1cf0*/  FADD R26, |R5|, R26 ;  /* 0x0000001a051a7221 */ /* 0x000fe20000000200 */
[----:B------:R-:W-:Y:S01]  /*1d00*/  FADD R5, R9, -R8 ;  /* 0x8000000809057221 */ /* 0x000fe20000000000 */
[----:B------:R-:W-:-:S03]  /*1d10*/  SEL R6, R6, RZ, !P1 ;  /* 0x000000ff06067207 */ /* 0x000fc60004800000 */
[----:B------:R-:W-:Y:S02]  /*1d20*/  FADD R26, |R5|, R26 ;  /* 0x0000001a051a7221 */ /* 0x000fe40000000200 */
[----:B------:R-:W-:Y:S01]  /*1d30*/  FADD R5, R7, -R6 ;  /* 0x8000000607057221 */ /* 0x000fe20000000000 */
[----:B------:R-:W-:-:S03]  /*1d40*/  SEL R43, R43, RZ, !P1 ;  /* 0x000000ff2b2b7207 */ /* 0x000fc60004800000 */
[----:B------:R-:W-:Y:S01]  /*1d50*/  FADD R26, |R5|, R26 ;  /* 0x0000001a051a7221 */ /* 0x000fe20000000200 */
[----:B------:R-:W-:Y:S02]  /*1d60*/  LOP3.LUT R6, R4, 0x1f, RZ, 0xc0, !PT ;  /* 0x0000001f04067812 */ /* 0x000fe400078ec0ff */
[----:B------:R-:W-:Y:S02]  /*1d70*/  SEL R24, R24, RZ, !P1 ;  /* 0x000000ff18187207 */ /* 0x000fe40004800000 */
[----:B------:R-:W-:-:S03]  /*1d80*/  SEL R44, R44, RZ, !P1 ;  /* 0x000000ff2c2c7207 */ /* 0x000fc60004800000 */
[----:B------:R-:W-:Y:S01]  /*1d90*/  FADD R5, R43, -R24 ;  /* 0x800000182b057221 */ /* 0x000fe20000000000 */
[----:B------:R-:W-:-:S03]  /*1da0*/  SEL R25, R25, RZ, !P1 ;  /* 0x000000ff19197207 */ /* 0x000fc60004800000 */
[----:B------:R-:W-:Y:S02]  /*1db0*/  FADD R26, |R5|, R26 ;  /* 0x0000001a051a7221 */ /* 0x000fe40000000200 */
[----:B------:R-:W-:Y:S01]  /*1dc0*/  FADD R25, R44, -R25 ;  /* 0x800000192c197221 */ /* 0x000fe20000000000 */
[----:B------:R-:W-:Y:S01]  /*1dd0*/  IMAD.SHL.U32 R6, R6, 0x20, RZ ;  /* 0x0000002006067824 */ /* 0x000fe200078e00ff */
[----:B0-----:R-:W-:Y:S01]  /*1de0*/  UPRMT UR4, UR5, 0x654, UR4 ;  /* 0x0000065405047896 */ /* 0x001fe20008000004 */
[----:B------:R-:W-:Y:S02]  /*1df0*/  IMAD.SHL.U32 R5, R3, 0x4, RZ ;  /* 0x0000000403057824 */ /* 0x000fe400078e00ff */
[----:B------:R-:W-:-:S03]  /*1e00*/  FADD R25, |R25|, R26 ;  /* 0x0000001a19197221 */ /* 0x000fc60000000200 */
[----:B------:R-:W-:Y:S02]  /*1e10*/  LOP3.LUT R5, R6, R5, RZ, 0xfc, !PT ;  /* 0x0000000506057212 */ /* 0x000fe400078efcff */
[----:B------:R-:W-:-:S05]  /*1e20*/  SEL R8, R25, RZ, !P1 ;  /* 0x000000ff19087207 */ /* 0x000fca0004800000 */
[----:B------:R-:W-:Y:S01]  /*1e30*/  STS [R5+UR4], R8 ;  /* 0x0000000805007988 */ /* 0x000fe20008000804 */
[----:B------:R-:W-:Y:S01]  /*1e40*/  BAR.SYNC.DEFER_BLOCKING 0x0 ;  /* 0x0000000000007b1d */ /* 0x000fe20000010000 */
[C---:B------:R-:W-:Y:S02]  /*1e50*/  ISETP.GE.AND P0, PT, R4.reuse, 0x100, PT ;  /* 0x000001000400780c */ /* 0x040fe40003f06270 */
[----:B------:R-:W-:-:S11]  /*1e60*/  LEA R7, R4, UR4, 0x2 ;  /* 0x0000000404077c11 */ /* 0x000fd6000f8e10ff */
[----:B------:R-:W0:Y:S04]  /*1e70*/  @!P0 LDS R2, [R7] ;  /* 0x0000000007028984 */ /* 0x000e280000000800 */
[----:B0-----:R-:W0:Y:S02]  /*1e80*/  SHFL.BFLY PT, R9, R2, 0x4, 0x1f ;  /* 0x0c801f0002097f89 */ /* 0x001e2400000e0000 */
[----:B0-----:R-:W-:-:S05]  /*1e90*/  FADD R9, R2, R9 ;  /* 0x0000000902097221 */ /* 0x001fca0000000000 */
[----:B------:R-:W0:Y:S01]  /*1ea0*/  SHFL.BFLY PT, R10, R9, 0x2, 0x1f ;  /* 0x0c401f00090a7f89 */ /* 0x000e2200000e0000 */
[----:B------:R-:W-:Y:S01]  /*1eb0*/  LOP3.LUT P0, RZ, R4, 0x7, RZ, 0xc0, !PT ;  /* 0x0000000704ff7812 */ /* 0x000fe2000780c0ff */
[----:B0-----:R-:W-:-:S05]  /*1ec0*/  FADD R10, R9, R10 ;  /* 0x0000000a090a7221 */ /* 0x001fca0000000000 */
[----:B------:R-:W0:Y:S01]  /*1ed0*/  SHFL.BFLY PT, R11, R10, 0x1, 0x1f ;  /* 0x0c201f000a0b7f89 */ /* 0x000e2200000e0000 */
[----:B------:R-:W-:Y:S02]  /*1ee0*/  ISETP.LT.AND P0, PT, R4, 0x100, !P0 ;  /* 0x000001000400780c */ /* 0x000fe40004701270 */
[----:B------:R-:W-:Y:S01]  /*1ef0*/  ISETP.EQ.AND P1, PT, R3, RZ, !P1 ;  /* 0x000000ff0300720c */ /* 0x000fe20004f22270 */
[----:B0-----:R-:W-:-:S10]  /*1f00*/  FADD R4, R10, R11 ;  /* 0x0000000b0a047221 */ /* 0x001fd40000000000 */
[----:B------:R0:W-:Y:S01]  /*1f10*/  @P0 STS [R7], R4 ;  /* 0x0000000407000388 */ /* 0x0001e20000000800 */
[----:B------:R-:W-:Y:S06]  /*1f20*/  BAR.SYNC.DEFER_BLOCKING 0x0 ;  /* 0x0000000000007b1d */ /* 0x000fec0000010000 */
[----:B0-----:R-:W-:Y:S05]  /*1f30*/  @!P1 EXIT ;  /* 0x000000000000994d */ /* 0x001fea0003800000 */
[----:B------:R-:W0:Y:S01]  /*1f40*/  LDS R5, [R6+UR4] ;  /* 0x0000000406057984 */ /* 0x000e220008000800 */
[----:B------:R-:W1:Y:S02]  /*1f50*/  LDC.64 R2, c[0x0][0x220] ;  /* 0x00008800ff027b82 */ /* 0x000e640000000a00 */
[----:B-1----:R-:W-:-:S05]  /*1f60*/  IMAD.WIDE R2, R0, 0x4, R2 ;  /* 0x0000000400027825 */ /* 0x002fca00078e0202 */
[----:B0-----:R-:W-:Y:S01]  /*1f70*/  STG.E desc[UR6][R2.64], R5 ;  /* 0x0000000502007986 */ /* 0x001fe2000c101906 */
[----:B------:R-:W-:Y:S05]  /*1f80*/  EXIT ;  /* 0x000000000000794d */ /* 0x000fea0003800000 */
.L_x_0:
[----:B------:R-:W-:-:S00]  /*1f90*/  BRA `(.L_x_0) ;  /* 0xfffffffc00fc7947 */ /* 0x000fc0000383ffff */
[----:B------:R-:W-:-:S00]  /*1fa0*/  NOP ;  /* 0x0000000000007918 */ /* 0x000fc00000000000 */
        /* <DEDUP_REMOVED lines=13> */
.L_x_1:


//--------------------- .nv.shared.triton_per_fused_abs_mean_sub_17 --------------------------
	.section	.nv.shared.triton_per_fused_abs_mean_sub_17,"aw",@nobits
	.sectionflags	@""
	.align	16
	.zero		1024


//--------------------- .nv.constant0.triton_per_fused_abs_mean_sub_17 --------------------------
	.section	.nv.constant0.triton_per_fused_abs_mean_sub_17,"a",@progbits
	.sectionflags	@""
	.align	4
.nv.constant0.triton_per_fused_abs_mean_sub_17:
	.zero		560
